//
// Generated by NVIDIA NVVM Compiler
//
// Compiler Build ID: CL-36424714
// Cuda compilation tools, release 13.0, V13.0.88
// Based on NVVM 20.0.0
//

.version 9.0
.target sm_100
.address_size 64

	// .globl	_Z10run_on_gpuPcPiS0_PfS_S0_PjS0_
.extern .func  (.param .b32 func_retval0) vprintf
(
	.param .b64 vprintf_param_0,
	.param .b64 vprintf_param_1
)
;
.extern .func  (.param .b64 func_retval0) malloc
(
	.param .b64 malloc_param_0
)
;
.global .align 1 .b8 _ZN34_INTERNAL_0fbd70a3_4_k_cu_a0feb6c24cuda3std3__45__cpo5beginE[1];
.global .align 1 .b8 _ZN34_INTERNAL_0fbd70a3_4_k_cu_a0feb6c24cuda3std3__45__cpo3endE[1];
.global .align 1 .b8 _ZN34_INTERNAL_0fbd70a3_4_k_cu_a0feb6c24cuda3std3__45__cpo6cbeginE[1];
.global .align 1 .b8 _ZN34_INTERNAL_0fbd70a3_4_k_cu_a0feb6c24cuda3std3__45__cpo4cendE[1];
.global .align 1 .b8 _ZN34_INTERNAL_0fbd70a3_4_k_cu_a0feb6c24cuda3std3__45__cpo6rbeginE[1];
.global .align 1 .b8 _ZN34_INTERNAL_0fbd70a3_4_k_cu_a0feb6c24cuda3std3__45__cpo4rendE[1];
.global .align 1 .b8 _ZN34_INTERNAL_0fbd70a3_4_k_cu_a0feb6c24cuda3std3__45__cpo7crbeginE[1];
.global .align 1 .b8 _ZN34_INTERNAL_0fbd70a3_4_k_cu_a0feb6c24cuda3std3__45__cpo5crendE[1];
.global .align 1 .b8 _ZN34_INTERNAL_0fbd70a3_4_k_cu_a0feb6c24cuda3std3__436_GLOBAL__N__0fbd70a3_4_k_cu_a0feb6c26ignoreE[1];
.global .align 1 .b8 _ZN34_INTERNAL_0fbd70a3_4_k_cu_a0feb6c24cuda3std3__419piecewise_constructE[1];
.global .align 1 .b8 _ZN34_INTERNAL_0fbd70a3_4_k_cu_a0feb6c24cuda3std3__48in_placeE[1];
.global .align 1 .b8 _ZN34_INTERNAL_0fbd70a3_4_k_cu_a0feb6c24cuda3std3__420unreachable_sentinelE[1];
.global .align 1 .b8 _ZN34_INTERNAL_0fbd70a3_4_k_cu_a0feb6c24cuda3std3__47nulloptE[1];
.global .align 1 .b8 _ZN34_INTERNAL_0fbd70a3_4_k_cu_a0feb6c24cuda3std3__48unexpectE[1];
.global .align 1 .b8 _ZN34_INTERNAL_0fbd70a3_4_k_cu_a0feb6c24cuda3std6ranges3__45__cpo4swapE[1];
.global .align 1 .b8 _ZN34_INTERNAL_0fbd70a3_4_k_cu_a0feb6c24cuda3std6ranges3__45__cpo9iter_moveE[1];
.global .align 1 .b8 _ZN34_INTERNAL_0fbd70a3_4_k_cu_a0feb6c24cuda3std6ranges3__45__cpo5beginE[1];
.global .align 1 .b8 _ZN34_INTERNAL_0fbd70a3_4_k_cu_a0feb6c24cuda3std6ranges3__45__cpo3endE[1];
.global .align 1 .b8 _ZN34_INTERNAL_0fbd70a3_4_k_cu_a0feb6c24cuda3std6ranges3__45__cpo6cbeginE[1];
.global .align 1 .b8 _ZN34_INTERNAL_0fbd70a3_4_k_cu_a0feb6c24cuda3std6ranges3__45__cpo4cendE[1];
.global .align 1 .b8 _ZN34_INTERNAL_0fbd70a3_4_k_cu_a0feb6c24cuda3std6ranges3__45__cpo7advanceE[1];
.global .align 1 .b8 _ZN34_INTERNAL_0fbd70a3_4_k_cu_a0feb6c24cuda3std6ranges3__45__cpo9iter_swapE[1];
.global .align 1 .b8 _ZN34_INTERNAL_0fbd70a3_4_k_cu_a0feb6c24cuda3std6ranges3__45__cpo4nextE[1];
.global .align 1 .b8 _ZN34_INTERNAL_0fbd70a3_4_k_cu_a0feb6c24cuda3std6ranges3__45__cpo4prevE[1];
.global .align 1 .b8 _ZN34_INTERNAL_0fbd70a3_4_k_cu_a0feb6c24cuda3std6ranges3__45__cpo4dataE[1];
.global .align 1 .b8 _ZN34_INTERNAL_0fbd70a3_4_k_cu_a0feb6c24cuda3std6ranges3__45__cpo5cdataE[1];
.global .align 1 .b8 _ZN34_INTERNAL_0fbd70a3_4_k_cu_a0feb6c24cuda3std6ranges3__45__cpo4sizeE[1];
.global .align 1 .b8 _ZN34_INTERNAL_0fbd70a3_4_k_cu_a0feb6c24cuda3std6ranges3__45__cpo5ssizeE[1];
.global .align 1 .b8 _ZN34_INTERNAL_0fbd70a3_4_k_cu_a0feb6c24cuda3std6ranges3__45__cpo8distanceE[1];
.global .align 1 .b8 _ZN34_INTERNAL_0fbd70a3_4_k_cu_a0feb6c26thrust24THRUST_300001_SM_1000_NS8cuda_cub3parE[1];
.global .align 1 .b8 _ZN34_INTERNAL_0fbd70a3_4_k_cu_a0feb6c26thrust24THRUST_300001_SM_1000_NS8cuda_cub10par_nosyncE[1];
.global .align 1 .b8 _ZN34_INTERNAL_0fbd70a3_4_k_cu_a0feb6c26thrust24THRUST_300001_SM_1000_NS6system6detail10sequential3seqE[1];
.global .align 1 .b8 _ZN34_INTERNAL_0fbd70a3_4_k_cu_a0feb6c26thrust24THRUST_300001_SM_1000_NS12placeholders2_1E[1];
.global .align 1 .b8 _ZN34_INTERNAL_0fbd70a3_4_k_cu_a0feb6c26thrust24THRUST_300001_SM_1000_NS12placeholders2_2E[1];
.global .align 1 .b8 _ZN34_INTERNAL_0fbd70a3_4_k_cu_a0feb6c26thrust24THRUST_300001_SM_1000_NS12placeholders2_3E[1];
.global .align 1 .b8 _ZN34_INTERNAL_0fbd70a3_4_k_cu_a0feb6c26thrust24THRUST_300001_SM_1000_NS12placeholders2_4E[1];
.global .align 1 .b8 _ZN34_INTERNAL_0fbd70a3_4_k_cu_a0feb6c26thrust24THRUST_300001_SM_1000_NS12placeholders2_5E[1];
.global .align 1 .b8 _ZN34_INTERNAL_0fbd70a3_4_k_cu_a0feb6c26thrust24THRUST_300001_SM_1000_NS12placeholders2_6E[1];
.global .align 1 .b8 _ZN34_INTERNAL_0fbd70a3_4_k_cu_a0feb6c26thrust24THRUST_300001_SM_1000_NS12placeholders2_7E[1];
.global .align 1 .b8 _ZN34_INTERNAL_0fbd70a3_4_k_cu_a0feb6c26thrust24THRUST_300001_SM_1000_NS12placeholders2_8E[1];
.global .align 1 .b8 _ZN34_INTERNAL_0fbd70a3_4_k_cu_a0feb6c26thrust24THRUST_300001_SM_1000_NS12placeholders2_9E[1];
.global .align 1 .b8 _ZN34_INTERNAL_0fbd70a3_4_k_cu_a0feb6c26thrust24THRUST_300001_SM_1000_NS12placeholders3_10E[1];
.global .align 1 .b8 _ZN34_INTERNAL_0fbd70a3_4_k_cu_a0feb6c26thrust24THRUST_300001_SM_1000_NS3seqE[1];
.global .align 1 .b8 $str[42] = {99, 117, 114, 114, 101, 110, 116, 32, 99, 111, 117, 110, 116, 58, 32, 37, 117, 44, 32, 116, 105, 116, 108, 101, 58, 32, 37, 115, 44, 32, 114, 101, 115, 117, 108, 116, 58, 32, 37, 102, 10};

.visible .entry _Z10run_on_gpuPcPiS0_PfS_S0_PjS0_(
	.param .u64 .ptr .align 1 _Z10run_on_gpuPcPiS0_PfS_S0_PjS0__param_0,
	.param .u64 .ptr .align 1 _Z10run_on_gpuPcPiS0_PfS_S0_PjS0__param_1,
	.param .u64 .ptr .align 1 _Z10run_on_gpuPcPiS0_PfS_S0_PjS0__param_2,
	.param .u64 .ptr .align 1 _Z10run_on_gpuPcPiS0_PfS_S0_PjS0__param_3,
	.param .u64 .ptr .align 1 _Z10run_on_gpuPcPiS0_PfS_S0_PjS0__param_4,
	.param .u64 .ptr .align 1 _Z10run_on_gpuPcPiS0_PfS_S0_PjS0__param_5,
	.param .u64 .ptr .align 1 _Z10run_on_gpuPcPiS0_PfS_S0_PjS0__param_6,
	.param .u64 .ptr .align 1 _Z10run_on_gpuPcPiS0_PfS_S0_PjS0__param_7
)
{
	.local .align 8 .b8 	__local_depot0[24];
	.reg .b64 	%SP;
	.reg .b64 	%SPL;
	.reg .pred 	%p<51>;
	.reg .b16 	%rs<61>;
	.reg .b32 	%r<187>;
	.reg .b32 	%f<7>;
	.reg .b64 	%rd<71>;
	.reg .b64 	%fd<2>;

	mov.u64 	%SPL, __local_depot0;
	cvta.local.u64 	%SP, %SPL;
	ld.param.u64 	%rd25, [_Z10run_on_gpuPcPiS0_PfS_S0_PjS0__param_0];
	ld.param.u64 	%rd22, [_Z10run_on_gpuPcPiS0_PfS_S0_PjS0__param_2];
	ld.param.u64 	%rd23, [_Z10run_on_gpuPcPiS0_PfS_S0_PjS0__param_3];
	ld.param.u64 	%rd26, [_Z10run_on_gpuPcPiS0_PfS_S0_PjS0__param_4];
	ld.param.u64 	%rd27, [_Z10run_on_gpuPcPiS0_PfS_S0_PjS0__param_5];
	ld.param.u64 	%rd28, [_Z10run_on_gpuPcPiS0_PfS_S0_PjS0__param_7];
	cvta.to.global.u64 	%rd1, %rd25;
	cvta.to.global.u64 	%rd2, %rd26;
	cvta.to.global.u64 	%rd3, %rd28;
	cvta.to.global.u64 	%rd29, %rd27;
	ld.global.u32 	%r69, [%rd29];
	mov.u32 	%r70, %ntid.x;
	div.u32 	%r71, %r69, %r70;
	mov.u32 	%r72, %tid.x;
	mul.lo.s32 	%r161, %r71, %r72;
	add.s32 	%r73, %r70, -1;
	setp.eq.s32 	%p1, %r72, %r73;
	add.s32 	%r74, %r161, %r71;
	selp.b32 	%r2, %r69, %r74, %p1;
	setp.ge.s32 	%p2, %r161, %r2;
	@%p2 bra 	$L__BB0_49;
	cvta.to.global.u64 	%rd4, %rd22;
	cvta.to.global.u64 	%rd5, %rd23;
$L__BB0_2:
	ld.param.u64 	%rd67, [_Z10run_on_gpuPcPiS0_PfS_S0_PjS0__param_1];
	ld.global.u32 	%r4, [%rd3];
	cvta.to.global.u64 	%rd30, %rd67;
	mul.wide.s32 	%rd31, %r161, 4;
	add.s64 	%rd6, %rd30, %rd31;
	ld.global.u32 	%r5, [%rd6];
	cvt.s64.s32 	%rd32, %r5;
	{ // callseq 0, 0
	.param .b64 param0;
	st.param.b64 	[param0], %rd32;
	.param .b64 retval0;
	call.uni (retval0), 
	malloc, 
	(
	param0
	);
	ld.param.b64 	%rd33, [retval0];
	} // callseq 0
	setp.lt.s32 	%p3, %r5, 1;
	@%p3 bra 	$L__BB0_10;
	mul.lo.s32 	%r76, %r4, %r161;
	cvt.s64.s32 	%rd8, %r76;
	and.b32  	%r6, %r5, 3;
	setp.lt.u32 	%p4, %r5, 4;
	mov.b32 	%r163, 0;
	@%p4 bra 	$L__BB0_6;
	and.b32  	%r163, %r5, 2147483644;
	neg.s32 	%r162, %r163;
	add.s64 	%rd34, %rd1, %rd8;
	add.s64 	%rd70, %rd34, 1;
	add.s64 	%rd69, %rd33, 3;
$L__BB0_5:
	ld.global.u8 	%rs1, [%rd70+-1];
	st.u8 	[%rd69+-3], %rs1;
	ld.global.u8 	%rs2, [%rd70];
	st.u8 	[%rd69+-2], %rs2;
	ld.global.u8 	%rs3, [%rd70+1];
	st.u8 	[%rd69+-1], %rs3;
	ld.global.u8 	%rs4, [%rd70+2];
	st.u8 	[%rd69], %rs4;
	add.s32 	%r162, %r162, 4;
	add.s64 	%rd70, %rd70, 4;
	add.s64 	%rd69, %rd69, 4;
	setp.ne.s32 	%p5, %r162, 0;
	@%p5 bra 	$L__BB0_5;
$L__BB0_6:
	setp.eq.s32 	%p6, %r6, 0;
	@%p6 bra 	$L__BB0_10;
	cvt.u64.u32 	%rd35, %r163;
	add.s64 	%rd36, %rd35, %rd8;
	add.s64 	%rd15, %rd1, %rd36;
	ld.global.u8 	%rs5, [%rd15];
	add.s64 	%rd16, %rd33, %rd35;
	st.u8 	[%rd16], %rs5;
	setp.eq.s32 	%p7, %r6, 1;
	@%p7 bra 	$L__BB0_10;
	ld.global.u8 	%rs6, [%rd15+1];
	st.u8 	[%rd16+1], %rs6;
	setp.eq.s32 	%p8, %r6, 2;
	@%p8 bra 	$L__BB0_10;
	ld.global.u8 	%rs7, [%rd15+2];
	st.u8 	[%rd16+2], %rs7;
$L__BB0_10:
	ld.global.u32 	%r12, [%rd6];
	add.s64 	%rd38, %rd4, %rd31;
	ld.global.u32 	%r13, [%rd38];
	add.s64 	%rd39, %rd5, %rd31;
	ld.global.f32 	%f1, [%rd39];
	setp.lt.s32 	%p9, %r12, 1;
	mov.b32 	%r175, 0;
	@%p9 bra 	$L__BB0_24;
	setp.lt.u32 	%p10, %r12, 16;
	mov.b32 	%r170, 0;
	mov.u32 	%r175, %r170;
	@%p10 bra 	$L__BB0_14;
	mov.b32 	%r164, 0;
	mov.u32 	%r175, %r164;
$L__BB0_13:
	.pragma "nounroll";
	cvt.u64.u32 	%rd40, %r164;
	add.s64 	%rd41, %rd33, %rd40;
	ld.s8 	%r81, [%rd41];
	add.s32 	%r82, %r175, %r81;
	ld.s8 	%r83, [%rd41+1];
	add.s32 	%r84, %r82, %r83;
	ld.s8 	%r85, [%rd41+2];
	add.s32 	%r86, %r84, %r85;
	ld.s8 	%r87, [%rd41+3];
	add.s32 	%r88, %r86, %r87;
	ld.s8 	%r89, [%rd41+4];
	add.s32 	%r90, %r88, %r89;
	ld.s8 	%r91, [%rd41+5];
	add.s32 	%r92, %r90, %r91;
	ld.s8 	%r93, [%rd41+6];
	add.s32 	%r94, %r92, %r93;
	ld.s8 	%r95, [%rd41+7];
	add.s32 	%r96, %r94, %r95;
	ld.s8 	%r97, [%rd41+8];
	add.s32 	%r98, %r96, %r97;
	ld.s8 	%r99, [%rd41+9];
	add.s32 	%r100, %r98, %r99;
	ld.s8 	%r101, [%rd41+10];
	add.s32 	%r102, %r100, %r101;
	ld.s8 	%r103, [%rd41+11];
	add.s32 	%r104, %r102, %r103;
	ld.s8 	%r105, [%rd41+12];
	add.s32 	%r106, %r104, %r105;
	ld.s8 	%r107, [%rd41+13];
	add.s32 	%r108, %r106, %r107;
	ld.s8 	%r109, [%rd41+14];
	add.s32 	%r110, %r108, %r109;
	ld.s8 	%r111, [%rd41+15];
	add.s32 	%r175, %r110, %r111;
	add.s32 	%r164, %r164, 16;
	and.b32  	%r170, %r12, 2147483632;
	setp.ne.s32 	%p11, %r164, %r170;
	@%p11 bra 	$L__BB0_13;
$L__BB0_14:
	and.b32  	%r112, %r12, 15;
	setp.eq.s32 	%p12, %r112, 0;
	@%p12 bra 	$L__BB0_24;
	setp.lt.u32 	%p13, %r112, 8;
	@%p13 bra 	$L__BB0_17;
	cvt.u64.u32 	%rd42, %r170;
	add.s64 	%rd43, %rd33, %rd42;
	ld.s8 	%r115, [%rd43];
	add.s32 	%r116, %r175, %r115;
	ld.s8 	%r117, [%rd43+1];
	add.s32 	%r118, %r116, %r117;
	ld.s8 	%r119, [%rd43+2];
	add.s32 	%r120, %r118, %r119;
	ld.s8 	%r121, [%rd43+3];
	add.s32 	%r122, %r120, %r121;
	ld.s8 	%r123, [%rd43+4];
	add.s32 	%r124, %r122, %r123;
	ld.s8 	%r125, [%rd43+5];
	add.s32 	%r126, %r124, %r125;
	ld.s8 	%r127, [%rd43+6];
	add.s32 	%r128, %r126, %r127;
	ld.s8 	%r129, [%rd43+7];
	add.s32 	%r175, %r128, %r129;
	add.s32 	%r170, %r170, 8;
$L__BB0_17:
	and.b32  	%r130, %r12, 7;
	setp.eq.s32 	%p14, %r130, 0;
	@%p14 bra 	$L__BB0_24;
	and.b32  	%r27, %r12, 3;
	setp.lt.u32 	%p15, %r130, 4;
	@%p15 bra 	$L__BB0_20;
	cvt.u64.u32 	%rd44, %r170;
	add.s64 	%rd45, %rd33, %rd44;
	ld.s8 	%r133, [%rd45];
	add.s32 	%r134, %r175, %r133;
	ld.s8 	%r135, [%rd45+1];
	add.s32 	%r136, %r134, %r135;
	ld.s8 	%r137, [%rd45+2];
	add.s32 	%r138, %r136, %r137;
	ld.s8 	%r139, [%rd45+3];
	add.s32 	%r175, %r138, %r139;
	add.s32 	%r170, %r170, 4;
$L__BB0_20:
	setp.eq.s32 	%p16, %r27, 0;
	@%p16 bra 	$L__BB0_24;
	cvt.u64.u32 	%rd46, %r170;
	add.s64 	%rd17, %rd33, %rd46;
	ld.s8 	%r140, [%rd17];
	add.s32 	%r175, %r175, %r140;
	setp.eq.s32 	%p17, %r27, 1;
	@%p17 bra 	$L__BB0_24;
	ld.s8 	%r141, [%rd17+1];
	add.s32 	%r175, %r175, %r141;
	setp.eq.s32 	%p18, %r27, 2;
	@%p18 bra 	$L__BB0_24;
	ld.s8 	%r142, [%rd17+2];
	add.s32 	%r175, %r175, %r142;
$L__BB0_24:
	xor.b32  	%r143, %r175, %r13;
	cvt.rn.f32.s32 	%f5, %r143;
	mul.f32 	%f2, %f1, %f5;
	cvt.rzi.s32.f32 	%r144, %f2;
	cvt.rn.f32.s32 	%f6, %r144;
	sub.f32 	%f3, %f2, %f6;
	setp.leu.f32 	%p19, %f3, 0f3F000000;
	@%p19 bra 	$L__BB0_48;
	ld.param.u64 	%rd68, [_Z10run_on_gpuPcPiS0_PfS_S0_PjS0__param_6];
	mul.f32 	%f4, %f3, 0f42C80000;
	cvta.to.global.u64 	%rd47, %rd68;
	atom.global.add.u32 	%r37, [%rd47], 1;
	ld.global.u32 	%r38, [%rd6];
	ld.global.u32 	%r145, [%rd3];
	mul.lo.s32 	%r181, %r145, %r37;
	add.s32 	%r40, %r181, %r145;
	setp.lt.s32 	%p20, %r38, 1;
	@%p20 bra 	$L__BB0_33;
	and.b32  	%r41, %r38, 3;
	setp.lt.u32 	%p21, %r38, 4;
	mov.b32 	%r179, 0;
	mov.u32 	%r178, %r181;
	@%p21 bra 	$L__BB0_29;
	and.b32  	%r179, %r38, 2147483644;
	mov.b32 	%r176, 0;
	mov.u32 	%r178, %r181;
$L__BB0_28:
	cvt.u64.u32 	%rd48, %r176;
	add.s64 	%rd49, %rd33, %rd48;
	ld.u8 	%rs8, [%rd49];
	add.s16 	%rs9, %rs8, -97;
	and.b16  	%rs10, %rs9, 255;
	setp.lt.u16 	%p22, %rs10, 26;
	add.s16 	%rs11, %rs8, -32;
	selp.b16 	%rs12, %rs11, %rs8, %p22;
	setp.eq.s16 	%p23, %rs8, 32;
	selp.b16 	%rs13, 95, %rs12, %p23;
	cvt.s64.s32 	%rd50, %r178;
	add.s64 	%rd51, %rd2, %rd50;
	st.global.u8 	[%rd51], %rs13;
	ld.u8 	%rs14, [%rd49+1];
	add.s16 	%rs15, %rs14, -97;
	and.b16  	%rs16, %rs15, 255;
	setp.lt.u16 	%p24, %rs16, 26;
	add.s16 	%rs17, %rs14, -32;
	selp.b16 	%rs18, %rs17, %rs14, %p24;
	setp.eq.s16 	%p25, %rs14, 32;
	selp.b16 	%rs19, 95, %rs18, %p25;
	st.global.u8 	[%rd51+1], %rs19;
	ld.u8 	%rs20, [%rd49+2];
	add.s16 	%rs21, %rs20, -97;
	and.b16  	%rs22, %rs21, 255;
	setp.lt.u16 	%p26, %rs22, 26;
	add.s16 	%rs23, %rs20, -32;
	selp.b16 	%rs24, %rs23, %rs20, %p26;
	setp.eq.s16 	%p27, %rs20, 32;
	selp.b16 	%rs25, 95, %rs24, %p27;
	st.global.u8 	[%rd51+2], %rs25;
	ld.u8 	%rs26, [%rd49+3];
	add.s16 	%rs27, %rs26, -97;
	and.b16  	%rs28, %rs27, 255;
	setp.lt.u16 	%p28, %rs28, 26;
	add.s16 	%rs29, %rs26, -32;
	selp.b16 	%rs30, %rs29, %rs26, %p28;
	setp.eq.s16 	%p29, %rs26, 32;
	selp.b16 	%rs31, 95, %rs30, %p29;
	st.global.u8 	[%rd51+3], %rs31;
	add.s32 	%r178, %r178, 4;
	add.s32 	%r176, %r176, 4;
	setp.ne.s32 	%p30, %r176, %r179;
	@%p30 bra 	$L__BB0_28;
$L__BB0_29:
	setp.eq.s32 	%p31, %r41, 0;
	mov.u32 	%r181, %r178;
	@%p31 bra 	$L__BB0_33;
	cvt.u64.u32 	%rd52, %r179;
	add.s64 	%rd18, %rd33, %rd52;
	ld.u8 	%rs32, [%rd18];
	add.s16 	%rs33, %rs32, -97;
	and.b16  	%rs34, %rs33, 255;
	setp.lt.u16 	%p32, %rs34, 26;
	add.s16 	%rs35, %rs32, -32;
	selp.b16 	%rs36, %rs35, %rs32, %p32;
	setp.eq.s16 	%p33, %rs32, 32;
	selp.b16 	%rs37, 95, %rs36, %p33;
	cvt.s64.s32 	%rd53, %r178;
	add.s64 	%rd19, %rd2, %rd53;
	st.global.u8 	[%rd19], %rs37;
	add.s32 	%r181, %r178, 1;
	setp.eq.s32 	%p34, %r41, 1;
	@%p34 bra 	$L__BB0_33;
	ld.u8 	%rs38, [%rd18+1];
	add.s16 	%rs39, %rs38, -97;
	and.b16  	%rs40, %rs39, 255;
	setp.lt.u16 	%p35, %rs40, 26;
	add.s16 	%rs41, %rs38, -32;
	selp.b16 	%rs42, %rs41, %rs38, %p35;
	setp.eq.s16 	%p36, %rs38, 32;
	selp.b16 	%rs43, 95, %rs42, %p36;
	st.global.u8 	[%rd19+1], %rs43;
	add.s32 	%r181, %r178, 2;
	setp.eq.s32 	%p37, %r41, 2;
	@%p37 bra 	$L__BB0_33;
	ld.u8 	%rs44, [%rd18+2];
	add.s16 	%rs45, %rs44, -97;
	and.b16  	%rs46, %rs45, 255;
	setp.lt.u16 	%p38, %rs46, 26;
	add.s16 	%rs47, %rs44, -32;
	selp.b16 	%rs48, %rs47, %rs44, %p38;
	setp.eq.s16 	%p39, %rs44, 32;
	selp.b16 	%rs49, 95, %rs48, %p39;
	st.global.u8 	[%rd19+2], %rs49;
	add.s32 	%r181, %r178, 3;
$L__BB0_33:
	cvt.rzi.s32.f32 	%r149, %f4;
	cvt.s64.s32 	%rd54, %r181;
	add.s64 	%rd55, %rd2, %rd54;
	mov.b16 	%rs50, 45;
	st.global.u8 	[%rd55], %rs50;
	mul.hi.s32 	%r150, %r149, 1717986919;
	shr.u32 	%r151, %r150, 31;
	shr.s32 	%r152, %r150, 2;
	add.s32 	%r153, %r152, %r151;
	cvt.u16.u32 	%rs51, %r153;
	add.s16 	%rs52, %rs51, 48;
	st.global.u8 	[%rd55+1], %rs52;
	mad.lo.s32 	%r154, %r153, 246, %r149;
	cvt.u16.u32 	%rs53, %r154;
	add.s16 	%rs54, %rs53, 48;
	st.global.u8 	[%rd55+2], %rs54;
	add.s32 	%r184, %r181, 3;
	setp.ge.s32 	%p40, %r184, %r40;
	@%p40 bra 	$L__BB0_47;
	sub.s32 	%r155, %r40, %r181;
	add.s32 	%r55, %r155, -3;
	add.s32 	%r156, %r155, -4;
	setp.lt.u32 	%p41, %r156, 15;
	@%p41 bra 	$L__BB0_37;
	mov.b32 	%r183, 0;
$L__BB0_36:
	.pragma "nounroll";
	cvt.s64.s32 	%rd56, %r184;
	add.s64 	%rd57, %rd2, %rd56;
	mov.b16 	%rs55, 32;
	st.global.u8 	[%rd57], %rs55;
	st.global.u8 	[%rd57+1], %rs55;
	st.global.u8 	[%rd57+2], %rs55;
	st.global.u8 	[%rd57+3], %rs55;
	st.global.u8 	[%rd57+4], %rs55;
	st.global.u8 	[%rd57+5], %rs55;
	st.global.u8 	[%rd57+6], %rs55;
	st.global.u8 	[%rd57+7], %rs55;
	st.global.u8 	[%rd57+8], %rs55;
	st.global.u8 	[%rd57+9], %rs55;
	st.global.u8 	[%rd57+10], %rs55;
	st.global.u8 	[%rd57+11], %rs55;
	st.global.u8 	[%rd57+12], %rs55;
	st.global.u8 	[%rd57+13], %rs55;
	st.global.u8 	[%rd57+14], %rs55;
	st.global.u8 	[%rd57+15], %rs55;
	add.s32 	%r184, %r184, 16;
	add.s32 	%r183, %r183, 16;
	and.b32  	%r158, %r55, -16;
	setp.ne.s32 	%p42, %r183, %r158;
	@%p42 bra 	$L__BB0_36;
$L__BB0_37:
	and.b32  	%r61, %r55, 15;
	setp.eq.s32 	%p43, %r61, 0;
	@%p43 bra 	$L__BB0_47;
	setp.lt.u32 	%p44, %r61, 8;
	@%p44 bra 	$L__BB0_40;
	cvt.s64.s32 	%rd58, %r184;
	add.s64 	%rd59, %rd2, %rd58;
	mov.b16 	%rs56, 32;
	st.global.u8 	[%rd59], %rs56;
	st.global.u8 	[%rd59+1], %rs56;
	st.global.u8 	[%rd59+2], %rs56;
	st.global.u8 	[%rd59+3], %rs56;
	st.global.u8 	[%rd59+4], %rs56;
	st.global.u8 	[%rd59+5], %rs56;
	st.global.u8 	[%rd59+6], %rs56;
	st.global.u8 	[%rd59+7], %rs56;
	add.s32 	%r184, %r184, 8;
$L__BB0_40:
	and.b32  	%r64, %r55, 7;
	setp.eq.s32 	%p45, %r64, 0;
	@%p45 bra 	$L__BB0_47;
	and.b32  	%r65, %r55, 3;
	setp.lt.u32 	%p46, %r64, 4;
	@%p46 bra 	$L__BB0_43;
	cvt.s64.s32 	%rd60, %r184;
	add.s64 	%rd61, %rd2, %rd60;
	mov.b16 	%rs57, 32;
	st.global.u8 	[%rd61], %rs57;
	st.global.u8 	[%rd61+1], %rs57;
	st.global.u8 	[%rd61+2], %rs57;
	st.global.u8 	[%rd61+3], %rs57;
	add.s32 	%r184, %r184, 4;
$L__BB0_43:
	setp.eq.s32 	%p47, %r65, 0;
	@%p47 bra 	$L__BB0_47;
	cvt.s64.s32 	%rd62, %r184;
	add.s64 	%rd20, %rd2, %rd62;
	mov.b16 	%rs58, 32;
	st.global.u8 	[%rd20], %rs58;
	setp.eq.s32 	%p48, %r65, 1;
	@%p48 bra 	$L__BB0_47;
	mov.b16 	%rs59, 32;
	st.global.u8 	[%rd20+1], %rs59;
	setp.eq.s32 	%p49, %r65, 2;
	@%p49 bra 	$L__BB0_47;
	mov.b16 	%rs60, 32;
	st.global.u8 	[%rd20+2], %rs60;
$L__BB0_47:
	cvt.f64.f32 	%fd1, %f2;
	add.u64 	%rd63, %SP, 0;
	add.u64 	%rd64, %SPL, 0;
	st.local.u32 	[%rd64], %r37;
	st.local.u64 	[%rd64+8], %rd33;
	st.local.f64 	[%rd64+16], %fd1;
	mov.u64 	%rd65, $str;
	cvta.global.u64 	%rd66, %rd65;
	{ // callseq 1, 0
	.param .b64 param0;
	st.param.b64 	[param0], %rd66;
	.param .b64 param1;
	st.param.b64 	[param1], %rd63;
	.param .b32 retval0;
	call.uni (retval0), 
	vprintf, 
	(
	param0, 
	param1
	);
	ld.param.b32 	%r159, [retval0];
	} // callseq 1
$L__BB0_48:
	add.s32 	%r161, %r161, 1;
	setp.ne.s32 	%p50, %r161, %r2;
	@%p50 bra 	$L__BB0_2;
$L__BB0_49:
	ret;

}
	// .globl	_ZN3cub18CUB_300001_SM_10006detail11EmptyKernelIvEEvv
.visible .entry _ZN3cub18CUB_300001_SM_10006detail11EmptyKernelIvEEvv()
{


	ret;

}


// ===== COMPILED SASS (sm_100) =====

	.target	sm_100

	.elftype	@"ET_EXEC"


//--------------------- .note.nv.tkinfo           --------------------------
	.section	.note.nv.tkinfo,"",@"SHT_NOTE"
	.sectionflags	@"SHF_NOTE_NV_TKINFO"
	.tkinfo
        /*0018*/ 	.word	0x00000002
        /*0030*/ 	.string	""
        /*0030*/ 	.string	"ptxas"
        /*0030*/ 	.string	"Cuda compilation tools, release 13.0, V13.0.88"
        /*0030*/ 	.string	"Build cuda_13.0.r13.0/compiler.36424714_0"
        /*0030*/ 	.string	"-arch sm_100 -m 64 "



//--------------------- .note.nv.cuinfo           --------------------------
	.section	.note.nv.cuinfo,"",@"SHT_NOTE"
	.sectionflags	@"SHF_NOTE_NV_CUINFO"
        /*0018*/ 	.short	0x0002
        /*001a*/ 	.short	0x0064
        /*001c*/ 	.short	0x0082
	.zero		2


//--------------------- .nv.info                  --------------------------
	.section	.nv.info,"",@"SHT_CUDA_INFO"
	.align	4


	//----- nvinfo : EIATTR_REGCOUNT
	.align		4
        /*0000*/ 	.byte	0x04, 0x2f
        /*0002*/ 	.short	(.L_45 - .L_44)
	.align		4
.L_44:
        /*0004*/ 	.word	index@(_Z10run_on_gpuPcPiS0_PfS_S0_PjS0_)
        /*0008*/ 	.word	0x0000001e


	//----- nvinfo : EIATTR_FRAME_SIZE
	.align		4
.L_45:
        /*000c*/ 	.byte	0x04, 0x11
        /*000e*/ 	.short	(.L_47 - .L_46)
	.align		4
.L_46:
        /*0010*/ 	.word	index@(_Z10run_on_gpuPcPiS0_PfS_S0_PjS0_)
        /*0014*/ 	.word	0x00000018


	//----- nvinfo : EIATTR_REGCOUNT
	.align		4
.L_47:
        /*0018*/ 	.byte	0x04, 0x2f
        /*001a*/ 	.short	(.L_49 - .L_48)
	.align		4
.L_48:
        /*001c*/ 	.word	index@(_ZN3cub18CUB_300001_SM_10006detail11EmptyKernelIvEEvv)
        /*0020*/ 	.word	0x00000004


	//----- nvinfo : EIATTR_FRAME_SIZE
	.align		4
.L_49:
        /*0024*/ 	.byte	0x04, 0x11
        /*0026*/ 	.short	(.L_51 - .L_50)
	.align		4
.L_50:
        /*0028*/ 	.word	index@(_ZN3cub18CUB_300001_SM_10006detail11EmptyKernelIvEEvv)
        /*002c*/ 	.word	0x00000000


	//----- nvinfo : EIATTR_MIN_STACK_SIZE
	.align		4
.L_51:
        /*0030*/ 	.byte	0x04, 0x12
        /*0032*/ 	.short	(.L_53 - .L_52)
	.align		4
.L_52:
        /*0034*/ 	.word	index@(_ZN3cub18CUB_300001_SM_10006detail11EmptyKernelIvEEvv)
        /*0038*/ 	.word	0x00000000


	//----- nvinfo : EIATTR_MIN_STACK_SIZE
	.align		4
.L_53:
        /*003c*/ 	.byte	0x04, 0x12
        /*003e*/ 	.short	(.L_55 - .L_54)
	.align		4
.L_54:
        /*0040*/ 	.word	index@(_Z10run_on_gpuPcPiS0_PfS_S0_PjS0_)
        /*0044*/ 	.word	0x00000018
.L_55:


//--------------------- .nv.compat                --------------------------
	.section	.nv.compat,"",@"SHT_CUDA_COMPAT_INFO"
	.align	4
        /*0000*/ 	.byte	0x02, 0x09, 0x00, 0x00, 0x02, 0x02, 0x01, 0x00, 0x02, 0x05, 0x05, 0x00, 0x03, 0x07, 0x01, 0x01
        /*0010*/ 	.byte	0x02, 0x03, 0x00, 0x00, 0x02, 0x06, 0x01, 0x00, 0x04, 0x0b, 0x08, 0x00, 0x01, 0x00, 0x00, 0x00
        /*0020*/ 	.byte	0x00, 0x00, 0x00, 0x00


//--------------------- .nv.info._ZN3cub18CUB_300001_SM_10006detail11EmptyKernelIvEEvv --------------------------
	.section	.nv.info._ZN3cub18CUB_300001_SM_10006detail11EmptyKernelIvEEvv,"",@"SHT_CUDA_INFO"
	.sectionflags	@""
	.align	4


	//----- nvinfo : EIATTR_CUDA_API_VERSION
	.align		4
        /*0000*/ 	.byte	0x04, 0x37
        /*0002*/ 	.short	(.L_57 - .L_56)
.L_56:
        /*0004*/ 	.word	0x00000082


	//----- nvinfo : EIATTR_SPARSE_MMA_MASK
	.align		4
.L_57:
        /*0008*/ 	.byte	0x03, 0x50
        /*000a*/ 	.short	0x0000


	//----- nvinfo : EIATTR_MAXREG_COUNT
	.align		4
        /*000c*/ 	.byte	0x03, 0x1b
        /*000e*/ 	.short	0x00ff


	//----- nvinfo : EIATTR_MERCURY_ISA_VERSION
	.align		4
        /*0010*/ 	.byte	0x03, 0x5f
        /*0012*/ 	.short	0x0101


	//----- nvinfo : EIATTR_VRC_CTA_INIT_COUNT
	.align		4
        /*0014*/ 	.byte	0x02, 0x4a
	.zero		1
	.zero		1


	//----- nvinfo : EIATTR_EXIT_INSTR_OFFSETS
	.align		4
        /*0018*/ 	.byte	0x04, 0x1c
        /*001a*/ 	.short	(.L_59 - .L_58)


	//   ....[0]....
.L_58:
        /*001c*/ 	.word	0x00000010


	//----- nvinfo : EIATTR_SW_WAR
	.align		4
.L_59:
        /*0020*/ 	.byte	0x04, 0x36
        /*0022*/ 	.short	(.L_61 - .L_60)
.L_60:
        /*0024*/ 	.word	0x00000008
.L_61:


//--------------------- .nv.info._Z10run_on_gpuPcPiS0_PfS_S0_PjS0_ --------------------------
	.section	.nv.info._Z10run_on_gpuPcPiS0_PfS_S0_PjS0_,"",@"SHT_CUDA_INFO"
	.sectionflags	@""
	.align	4


	//----- nvinfo : EIATTR_CUDA_API_VERSION
	.align		4
        /*0000*/ 	.byte	0x04, 0x37
        /*0002*/ 	.short	(.L_63 - .L_62)
.L_62:
        /*0004*/ 	.word	0x00000082


	//----- nvinfo : EIATTR_KPARAM_INFO
	.align		4
.L_63:
        /*0008*/ 	.byte	0x04, 0x17
        /*000a*/ 	.short	(.L_65 - .L_64)
.L_64:
        /*000c*/ 	.word	0x00000000
        /*0010*/ 	.short	0x0007
        /*0012*/ 	.short	0x0038
        /*0014*/ 	.byte	0x00, 0xf5, 0x21, 0x00


	//----- nvinfo : EIATTR_KPARAM_INFO
	.align		4
.L_65:
        /*0018*/ 	.byte	0x04, 0x17
        /*001a*/ 	.short	(.L_67 - .L_66)
.L_66:
        /*001c*/ 	.word	0x00000000
        /*0020*/ 	.short	0x0006
        /*0022*/ 	.short	0x0030
        /*0024*/ 	.byte	0x00, 0xf5, 0x21, 0x00


	//----- nvinfo : EIATTR_KPARAM_INFO
	.align		4
.L_67:
        /*0028*/ 	.byte	0x04, 0x17
        /*002a*/ 	.short	(.L_69 - .L_68)
.L_68:
        /*002c*/ 	.word	0x00000000
        /*0030*/ 	.short	0x0005
        /*0032*/ 	.short	0x0028
        /*0034*/ 	.byte	0x00, 0xf5, 0x21, 0x00


	//----- nvinfo : EIATTR_KPARAM_INFO
	.align		4
.L_69:
        /*0038*/ 	.byte	0x04, 0x17
        /*003a*/ 	.short	(.L_71 - .L_70)
.L_70:
        /*003c*/ 	.word	0x00000000
        /*0040*/ 	.short	0x0004
        /*0042*/ 	.short	0x0020
        /*0044*/ 	.byte	0x00, 0xf5, 0x21, 0x00


	//----- nvinfo : EIATTR_KPARAM_INFO
	.align		4
.L_71:
        /*0048*/ 	.byte	0x04, 0x17
        /*004a*/ 	.short	(.L_73 - .L_72)
.L_72:
        /*004c*/ 	.word	0x00000000
        /*0050*/ 	.short	0x0003
        /*0052*/ 	.short	0x0018
        /*0054*/ 	.byte	0x00, 0xf5, 0x21, 0x00


	//----- nvinfo : EIATTR_KPARAM_INFO
	.align		4
.L_73:
        /*0058*/ 	.byte	0x04, 0x17
        /*005a*/ 	.short	(.L_75 - .L_74)
.L_74:
        /*005c*/ 	.word	0x00000000
        /*0060*/ 	.short	0x0002
        /*0062*/ 	.short	0x0010
        /*0064*/ 	.byte	0x00, 0xf5, 0x21, 0x00


	//----- nvinfo : EIATTR_KPARAM_INFO
	.align		4
.L_75:
        /*0068*/ 	.byte	0x04, 0x17
        /*006a*/ 	.short	(.L_77 - .L_76)
.L_76:
        /*006c*/ 	.word	0x00000000
        /*0070*/ 	.short	0x0001
        /*0072*/ 	.short	0x0008
        /*0074*/ 	.byte	0x00, 0xf5, 0x21, 0x00


	//----- nvinfo : EIATTR_KPARAM_INFO
	.align		4
.L_77:
        /*0078*/ 	.byte	0x04, 0x17
        /*007a*/ 	.short	(.L_79 - .L_78)
.L_78:
        /*007c*/ 	.word	0x00000000
        /*0080*/ 	.short	0x0000
        /*0082*/ 	.short	0x0000
        /*0084*/ 	.byte	0x00, 0xf5, 0x21, 0x00


	//----- nvinfo : EIATTR_SPARSE_MMA_MASK
	.align		4
.L_79:
        /*0088*/ 	.byte	0x03, 0x50
        /*008a*/ 	.short	0x0000


	//----- nvinfo : EIATTR_MAXREG_COUNT
	.align		4
        /*008c*/ 	.byte	0x03, 0x1b
        /*008e*/ 	.short	0x00ff


	//----- nvinfo : EIATTR_EXTERNS
	.align		4
        /*0090*/ 	.byte	0x04, 0x0f
        /*0092*/ 	.short	(.L_81 - .L_80)


	//   ....[0]....
	.align		4
.L_80:
        /*0094*/ 	.word	index@(vprintf)


	//   ....[1]....
	.align		4
        /*0098*/ 	.word	index@(malloc)


	//----- nvinfo : EIATTR_MERCURY_ISA_VERSION
	.align		4
.L_81:
        /*009c*/ 	.byte	0x03, 0x5f
        /*009e*/ 	.short	0x0101


	//----- nvinfo : EIATTR_INT_WARP_WIDE_INSTR_OFFSETS
	.align		4
        /*00a0*/ 	.byte	0x04, 0x31
        /*00a2*/ 	.short	(.L_83 - .L_82)


	//   ....[0]....
.L_82:
        /*00a4*/ 	.word	0x00000d80


	//   ....[1]....
        /*00a8*/ 	.word	0x00000e60


	//----- nvinfo : EIATTR_VRC_CTA_INIT_COUNT
	.align		4
.L_83:
        /*00ac*/ 	.byte	0x02, 0x4a
	.zero		1
	.zero		1


	//----- nvinfo : EIATTR_SYSCALL_OFFSETS
	.align		4
        /*00b0*/ 	.byte	0x04, 0x46
        /*00b2*/ 	.short	(.L_85 - .L_84)


	//   ....[0]....
.L_84:
        /*00b4*/ 	.word	0x000002e0


	//   ....[1]....
        /*00b8*/ 	.word	0x00001bb0


	//----- nvinfo : EIATTR_EXIT_INSTR_OFFSETS
	.align		4
.L_85:
        /*00bc*/ 	.byte	0x04, 0x1c
        /*00be*/ 	.short	(.L_87 - .L_86)


	//   ....[0]....
.L_86:
        /*00c0*/ 	.word	0x00000220


	//   ....[1]....
        /*00c4*/ 	.word	0x00001c00


	//----- nvinfo : EIATTR_CRS_STACK_SIZE
	.align		4
.L_87:
        /*00c8*/ 	.byte	0x04, 0x1e
        /*00ca*/ 	.short	(.L_89 - .L_88)
.L_88:
        /*00cc*/ 	.word	0x00000000


	//----- nvinfo : EIATTR_CBANK_PARAM_SIZE
	.align		4
.L_89:
        /*00d0*/ 	.byte	0x03, 0x19
        /*00d2*/ 	.short	0x0040


	//----- nvinfo : EIATTR_PARAM_CBANK
	.align		4
        /*00d4*/ 	.byte	0x04, 0x0a
        /*00d6*/ 	.short	(.L_91 - .L_90)
	.align		4
.L_90:
        /*00d8*/ 	.word	index@(.nv.constant0._Z10run_on_gpuPcPiS0_PfS_S0_PjS0_)
        /*00dc*/ 	.short	0x0380
        /*00de*/ 	.short	0x0040


	//----- nvinfo : EIATTR_SW_WAR
	.align		4
.L_91:
        /*00e0*/ 	.byte	0x04, 0x36
        /*00e2*/ 	.short	(.L_93 - .L_92)
.L_92:
        /*00e4*/ 	.word	0x00000008
.L_93:


//--------------------- .nv.callgraph             --------------------------
	.section	.nv.callgraph,"",@"SHT_CUDA_CALLGRAPH"
	.align	4
	.sectionentsize	8
	.align		4
        /*0000*/ 	.word	0x00000000
	.align		4
        /*0004*/ 	.word	0xffffffff
	.align		4
        /*0008*/ 	.word	index@(_Z10run_on_gpuPcPiS0_PfS_S0_PjS0_)
	.align		4
        /*000c*/ 	.word	index@(vprintf)
	.align		4
        /*0010*/ 	.word	index@(_Z10run_on_gpuPcPiS0_PfS_S0_PjS0_)
	.align		4
        /*0014*/ 	.word	index@(malloc)
	.align		4
        /*0018*/ 	.word	0x00000000
	.align		4
        /*001c*/ 	.word	0xfffffffe
	.align		4
        /*0020*/ 	.word	0x00000000
	.align		4
        /*0024*/ 	.word	0xfffffffd
	.align		4
        /*0028*/ 	.word	0x00000000
	.align		4
        /*002c*/ 	.word	0xfffffffc


//--------------------- .nv.constant4             --------------------------
	.section	.nv.constant4,"a",@progbits
	.align	8
	.align		8
.nv.constant4:
        /*0000*/ 	.dword	_ZN34_INTERNAL_0fbd70a3_4_k_cu_a0feb6c24cuda3std3__45__cpo5beginE
	.align		8
        /*0008*/ 	.dword	_ZN34_INTERNAL_0fbd70a3_4_k_cu_a0feb6c24cuda3std3__45__cpo3endE
	.align		8
        /*0010*/ 	.dword	_ZN34_INTERNAL_0fbd70a3_4_k_cu_a0feb6c24cuda3std3__45__cpo6cbeginE
	.align		8
        /*0018*/ 	.dword	_ZN34_INTERNAL_0fbd70a3_4_k_cu_a0feb6c24cuda3std3__45__cpo4cendE
	.align		8
        /*0020*/ 	.dword	_ZN34_INTERNAL_0fbd70a3_4_k_cu_a0feb6c24cuda3std3__45__cpo6rbeginE
	.align		8
        /*0028*/ 	.dword	_ZN34_INTERNAL_0fbd70a3_4_k_cu_a0feb6c24cuda3std3__45__cpo4rendE
	.align		8
        /*0030*/ 	.dword	_ZN34_INTERNAL_0fbd70a3_4_k_cu_a0feb6c24cuda3std3__45__cpo7crbeginE
	.align		8
        /*0038*/ 	.dword	_ZN34_INTERNAL_0fbd70a3_4_k_cu_a0feb6c24cuda3std3__45__cpo5crendE
	.align		8
        /*0040*/ 	.dword	_ZN34_INTERNAL_0fbd70a3_4_k_cu_a0feb6c24cuda3std3__436_GLOBAL__N__0fbd70a3_4_k_cu_a0feb6c26ignoreE
	.align		8
        /*0048*/ 	.dword	_ZN34_INTERNAL_0fbd70a3_4_k_cu_a0feb6c24cuda3std3__419piecewise_constructE
	.align		8
        /*0050*/ 	.dword	_ZN34_INTERNAL_0fbd70a3_4_k_cu_a0feb6c24cuda3std3__48in_placeE
	.align		8
        /*0058*/ 	.dword	_ZN34_INTERNAL_0fbd70a3_4_k_cu_a0feb6c24cuda3std3__420unreachable_sentinelE
	.align		8
        /*0060*/ 	.dword	_ZN34_INTERNAL_0fbd70a3_4_k_cu_a0feb6c24cuda3std3__47nulloptE
	.align		8
        /*0068*/ 	.dword	_ZN34_INTERNAL_0fbd70a3_4_k_cu_a0feb6c24cuda3std3__48unexpectE
	.align		8
        /*0070*/ 	.dword	_ZN34_INTERNAL_0fbd70a3_4_k_cu_a0feb6c24cuda3std6ranges3__45__cpo4swapE
	.align		8
        /*0078*/ 	.dword	_ZN34_INTERNAL_0fbd70a3_4_k_cu_a0feb6c24cuda3std6ranges3__45__cpo9iter_moveE
	.align		8
        /*0080*/ 	.dword	_ZN34_INTERNAL_0fbd70a3_4_k_cu_a0feb6c24cuda3std6ranges3__45__cpo5beginE
	.align		8
        /*0088*/ 	.dword	_ZN34_INTERNAL_0fbd70a3_4_k_cu_a0feb6c24cuda3std6ranges3__45__cpo3endE
	.align		8
        /*0090*/ 	.dword	_ZN34_INTERNAL_0fbd70a3_4_k_cu_a0feb6c24cuda3std6ranges3__45__cpo6cbeginE
	.align		8
        /*0098*/ 	.dword	_ZN34_INTERNAL_0fbd70a3_4_k_cu_a0feb6c24cuda3std6ranges3__45__cpo4cendE
	.align		8
        /*00a0*/ 	.dword	_ZN34_INTERNAL_0fbd70a3_4_k_cu_a0feb6c24cuda3std6ranges3__45__cpo7advanceE
	.align		8
        /*00a8*/ 	.dword	_ZN34_INTERNAL_0fbd70a3_4_k_cu_a0feb6c24cuda3std6ranges3__45__cpo9iter_swapE
	.align		8
        /*00b0*/ 	.dword	_ZN34_INTERNAL_0fbd70a3_4_k_cu_a0feb6c24cuda3std6ranges3__45__cpo4nextE
	.align		8
        /*00b8*/ 	.dword	_ZN34_INTERNAL_0fbd70a3_4_k_cu_a0feb6c24cuda3std6ranges3__45__cpo4prevE
	.align		8
        /*00c0*/ 	.dword	_ZN34_INTERNAL_0fbd70a3_4_k_cu_a0feb6c24cuda3std6ranges3__45__cpo4dataE
	.align		8
        /*00c8*/ 	.dword	_ZN34_INTERNAL_0fbd70a3_4_k_cu_a0feb6c24cuda3std6ranges3__45__cpo5cdataE
	.align		8
        /*00d0*/ 	.dword	_ZN34_INTERNAL_0fbd70a3_4_k_cu_a0feb6c24cuda3std6ranges3__45__cpo4sizeE
	.align		8
        /*00d8*/ 	.dword	_ZN34_INTERNAL_0fbd70a3_4_k_cu_a0feb6c24cuda3std6ranges3__45__cpo5ssizeE
	.align		8
        /*00e0*/ 	.dword	_ZN34_INTERNAL_0fbd70a3_4_k_cu_a0feb6c24cuda3std6ranges3__45__cpo8distanceE
	.align		8
        /*00e8*/ 	.dword	_ZN34_INTERNAL_0fbd70a3_4_k_cu_a0feb6c26thrust24THRUST_300001_SM_1000_NS8cuda_cub3parE
	.align		8
        /*00f0*/ 	.dword	_ZN34_INTERNAL_0fbd70a3_4_k_cu_a0feb6c26thrust24THRUST_300001_SM_1000_NS8cuda_cub10par_nosyncE
	.align		8
        /*00f8*/ 	.dword	_ZN34_INTERNAL_0fbd70a3_4_k_cu_a0feb6c26thrust24THRUST_300001_SM_1000_NS6system6detail10sequential3seqE
	.align		8
        /*0100*/ 	.dword	_ZN34_INTERNAL_0fbd70a3_4_k_cu_a0feb6c26thrust24THRUST_300001_SM_1000_NS12placeholders2_1E
	.align		8
        /*0108*/ 	.dword	_ZN34_INTERNAL_0fbd70a3_4_k_cu_a0feb6c26thrust24THRUST_300001_SM_1000_NS12placeholders2_2E
	.align		8
        /*0110*/ 	.dword	_ZN34_INTERNAL_0fbd70a3_4_k_cu_a0feb6c26thrust24THRUST_300001_SM_1000_NS12placeholders2_3E
	.align		8
        /*0118*/ 	.dword	_ZN34_INTERNAL_0fbd70a3_4_k_cu_a0feb6c26thrust24THRUST_300001_SM_1000_NS12placeholders2_4E
	.align		8
        /*0120*/ 	.dword	_ZN34_INTERNAL_0fbd70a3_4_k_cu_a0feb6c26thrust24THRUST_300001_SM_1000_NS12placeholders2_5E
	.align		8
        /*0128*/ 	.dword	_ZN34_INTERNAL_0fbd70a3_4_k_cu_a0feb6c26thrust24THRUST_300001_SM_1000_NS12placeholders2_6E
	.align		8
        /*0130*/ 	.dword	_ZN34_INTERNAL_0fbd70a3_4_k_cu_a0feb6c26thrust24THRUST_300001_SM_1000_NS12placeholders2_7E
	.align		8
        /*0138*/ 	.dword	_ZN34_INTERNAL_0fbd70a3_4_k_cu_a0feb6c26thrust24THRUST_300001_SM_1000_NS12placeholders2_8E
	.align		8
        /*0140*/ 	.dword	_ZN34_INTERNAL_0fbd70a3_4_k_cu_a0feb6c26thrust24THRUST_300001_SM_1000_NS12placeholders2_9E
	.align		8
        /*0148*/ 	.dword	_ZN34_INTERNAL_0fbd70a3_4_k_cu_a0feb6c26thrust24THRUST_300001_SM_1000_NS12placeholders3_10E
	.align		8
        /*0150*/ 	.dword	_ZN34_INTERNAL_0fbd70a3_4_k_cu_a0feb6c26thrust24THRUST_300001_SM_1000_NS3seqE
	.align		8
        /*0158*/ 	.dword	$str
	.align		8
        /*0160*/ 	.dword	vprintf
	.align		8
        /*0168*/ 	.dword	malloc


//--------------------- .text._ZN3cub18CUB_300001_SM_10006detail11EmptyKernelIvEEvv --------------------------
	.section	.text._ZN3cub18CUB_300001_SM_10006detail11EmptyKernelIvEEvv,"ax",@progbits
	.align	128
        .global         _ZN3cub18CUB_300001_SM_10006detail11EmptyKernelIvEEvv
        .type           _ZN3cub18CUB_300001_SM_10006detail11EmptyKernelIvEEvv,@function
        .size           _ZN3cub18CUB_300001_SM_10006detail11EmptyKernelIvEEvv,(.L_x_35 - _ZN3cub18CUB_300001_SM_10006detail11EmptyKernelIvEEvv)
        .other          _ZN3cub18CUB_300001_SM_10006detail11EmptyKernelIvEEvv,@"STO_CUDA_ENTRY STV_DEFAULT"
_ZN3cub18CUB_300001_SM_10006detail11EmptyKernelIvEEvv:
.text._ZN3cub18CUB_300001_SM_10006detail11EmptyKernelIvEEvv:
[----:B------:R-:W-:Y:S01]  /*0000*/  LDC R1, c[0x0][0x37c] ;  /* 0x0000df00ff017b82 */ /* 0x000fe20000000800 */
[----:B------:R-:W-:Y:S05]  /*0010*/  EXIT ;  /* 0x000000000000794d */ /* 0x000fea0003800000 */
.L_x_0:
[----:B------:R-:W-:-:S00]  /*0020*/  BRA `(.L_x_0) ;  /* 0xfffffffc00fc7947 */ /* 0x000fc0000383ffff */
[----:B------:R-:W-:-:S00]  /*0030*/  NOP ;  /* 0x0000000000007918 */ /* 0x000fc00000000000 */
        /* <DEDUP_REMOVED lines=12> */
.L_x_35:


//--------------------- .text._Z10run_on_gpuPcPiS0_PfS_S0_PjS0_ --------------------------
	.section	.text._Z10run_on_gpuPcPiS0_PfS_S0_PjS0_,"ax",@progbits
	.align	128
        .global         _Z10run_on_gpuPcPiS0_PfS_S0_PjS0_
        .type           _Z10run_on_gpuPcPiS0_PfS_S0_PjS0_,@function
        .size           _Z10run_on_gpuPcPiS0_PfS_S0_PjS0_,(.L_x_36 - _Z10run_on_gpuPcPiS0_PfS_S0_PjS0_)
        .other          _Z10run_on_gpuPcPiS0_PfS_S0_PjS0_,@"STO_CUDA_ENTRY STV_DEFAULT"
_Z10run_on_gpuPcPiS0_PfS_S0_PjS0_:
.text._Z10run_on_gpuPcPiS0_PfS_S0_PjS0_:
[----:B------:R-:W0:Y:S08]  /*0000*/  LDC R1, c[0x0][0x37c] ;  /* 0x0000df00ff017b82 */ /* 0x000e300000000800 */
[----:B------:R-:W1:Y:S01]  /*0010*/  LDC.64 R2, c[0x0][0x3a8] ;  /* 0x0000ea00ff027b82 */ /* 0x000e620000000a00 */
[----:B------:R-:W1:Y:S01]  /*0020*/  LDCU.64 UR36, c[0x0][0x358] ;  /* 0x00006b00ff2477ac */ /* 0x000e620008000a00 */
[----:B0-----:R-:W-:Y:S01]  /*0030*/  VIADD R1, R1, 0xffffffe8 ;  /* 0xffffffe801017836 */ /* 0x001fe20000000000 */
[----:B-1----:R0:W2:Y:S01]  /*0040*/  LDG.E R23, desc[UR36][R2.64] ;  /* 0x0000002402177981 */ /* 0x0020a2000c1e1900 */
[----:B------:R-:W1:Y:S01]  /*0050*/  LDCU UR5, c[0x0][0x2fc] ;  /* 0x00005f80ff0577ac */ /* 0x000e620008000800 */
[----:B------:R-:W3:Y:S02]  /*0060*/  LDCU UR6, c[0x0][0x360] ;  /* 0x00006c00ff0677ac */ /* 0x000ee40008000800 */
[----:B---3--:R-:W3:Y:S01]  /*0070*/  I2F.U32.RP R0, UR6 ;  /* 0x0000000600007d06 */ /* 0x008ee20008209000 */
[----:B------:R-:W-:Y:S01]  /*0080*/  ISETP.NE.U32.AND P2, PT, RZ, UR6, PT ;  /* 0x00000006ff007c0c */ /* 0x000fe2000bf45070 */
[----:B------:R-:W-:-:S06]  /*0090*/  UIADD3 UR4, UPT, UPT, UR6, -0x1, URZ ;  /* 0xffffffff06047890 */ /* 0x000fcc000fffe0ff */
[----:B---3--:R-:W3:Y:S02]  /*00a0*/  MUFU.RCP R0, R0 ;  /* 0x0000000000007308 */ /* 0x008ee40000001000 */
[----:B---3--:R-:W-:-:S06]  /*00b0*/  VIADD R4, R0, 0xffffffe ;  /* 0x0ffffffe00047836 */ /* 0x008fcc0000000000 */
[----:B------:R3:W4:Y:S02]  /*00c0*/  F2I.FTZ.U32.TRUNC.NTZ R5, R4 ;  /* 0x0000000400057305 */ /* 0x000724000021f000 */
[----:B---3--:R-:W-:Y:S02]  /*00d0*/  IMAD.MOV.U32 R4, RZ, RZ, RZ ;  /* 0x000000ffff047224 */ /* 0x008fe400078e00ff */
[----:B----4-:R-:W-:-:S04]  /*00e0*/  IMAD.MOV R7, RZ, RZ, -R5 ;  /* 0x000000ffff077224 */ /* 0x010fc800078e0a05 */
[----:B------:R-:W-:-:S04]  /*00f0*/  IMAD R7, R7, UR6, RZ ;  /* 0x0000000607077c24 */ /* 0x000fc8000f8e02ff */
[----:B0-----:R-:W-:Y:S02]  /*0100*/  IMAD.HI.U32 R2, R5, R7, R4 ;  /* 0x0000000705027227 */ /* 0x001fe400078e0004 */
[----:B------:R-:W0:Y:S04]  /*0110*/  S2R R5, SR_TID.X ;  /* 0x0000000000057919 */ /* 0x000e280000002100 */
[----:B--2---:R-:W-:-:S04]  /*0120*/  IMAD.HI.U32 R2, R2, R23, RZ ;  /* 0x0000001702027227 */ /* 0x004fc800078e00ff */
[----:B------:R-:W-:-:S04]  /*0130*/  IMAD.MOV R6, RZ, RZ, -R2 ;  /* 0x000000ffff067224 */ /* 0x000fc800078e0a02 */
[----:B------:R-:W-:-:S05]  /*0140*/  IMAD R3, R6, UR6, R23 ;  /* 0x0000000606037c24 */ /* 0x000fca000f8e0217 */
[----:B------:R-:W-:-:S13]  /*0150*/  ISETP.GE.U32.AND P0, PT, R3, UR6, PT ;  /* 0x0000000603007c0c */ /* 0x000fda000bf06070 */
[----:B------:R-:W-:Y:S02]  /*0160*/  @P0 VIADD R3, R3, -UR6 ;  /* 0x8000000603030c36 */ /* 0x000fe40008000000 */
[----:B------:R-:W-:Y:S01]  /*0170*/  @P0 VIADD R2, R2, 0x1 ;  /* 0x0000000102020836 */ /* 0x000fe20000000000 */
[----:B0-----:R-:W-:Y:S01]  /*0180*/  ISETP.NE.AND P0, PT, R5, UR4, PT ;  /* 0x0000000405007c0c */ /* 0x001fe2000bf05270 */
[----:B------:R-:W0:Y:S01]  /*0190*/  LDCU UR4, c[0x0][0x2f8] ;  /* 0x00005f00ff0477ac */ /* 0x000e220008000800 */
[----:B------:R-:W-:-:S13]  /*01a0*/  ISETP.GE.U32.AND P1, PT, R3, UR6, PT ;  /* 0x0000000603007c0c */ /* 0x000fda000bf26070 */
[----:B------:R-:W-:Y:S01]  /*01b0*/  @P1 VIADD R2, R2, 0x1 ;  /* 0x0000000102021836 */ /* 0x000fe20000000000 */
[----:B------:R-:W-:Y:S02]  /*01c0*/  @!P2 LOP3.LUT R2, RZ, UR6, RZ, 0x33, !PT ;  /* 0x00000006ff02ac12 */ /* 0x000fe4000f8e33ff */
[----:B0-----:R-:W-:-:S03]  /*01d0*/  IADD3 R18, P1, PT, R1, UR4, RZ ;  /* 0x0000000401127c10 */ /* 0x001fc6000ff3e0ff */
[----:B------:R-:W-:-:S04]  /*01e0*/  IMAD R22, R2, R5, RZ ;  /* 0x0000000502167224 */ /* 0x000fc800078e02ff */
[----:B------:R-:W-:Y:S02]  /*01f0*/  @P0 IMAD.IADD R23, R2, 0x1, R22 ;  /* 0x0000000102170824 */ /* 0x000fe400078e0216 */
[----:B-1----:R-:W-:-:S03]  /*0200*/  IMAD.X R2, RZ, RZ, UR5, P1 ;  /* 0x00000005ff027e24 */ /* 0x002fc600088e06ff */
[----:B------:R-:W-:-:S13]  /*0210*/  ISETP.GE.AND P0, PT, R22, R23, PT ;  /* 0x000000171600720c */ /* 0x000fda0003f06270 */
[----:B------:R-:W-:Y:S05]  /*0220*/  @P0 EXIT ;  /* 0x000000000000094d */ /* 0x000fea0003800000 */
.L_x_33:
[----:B------:R-:W0:Y:S08]  /*0230*/  LDC.64 R16, c[0x0][0x388] ;  /* 0x0000e200ff107b82 */ /* 0x000e300000000a00 */
[----:B------:R-:W1:Y:S01]  /*0240*/  LDC.64 R6, c[0x0][0x3b8] ;  /* 0x0000ee00ff067b82 */ /* 0x000e620000000a00 */
[----:B0-----:R-:W-:-:S05]  /*0250*/  IMAD.WIDE R16, R22, 0x4, R16 ;  /* 0x0000000416107825 */ /* 0x001fca00078e0210 */
[----:B------:R-:W2:Y:S04]  /*0260*/  LDG.E R19, desc[UR36][R16.64] ;  /* 0x0000002410137981 */ /* 0x000ea8000c1e1900 */
[----:B-1----:R0:W5:Y:S01]  /*0270*/  LDG.E R25, desc[UR36][R6.64] ;  /* 0x0000002406197981 */ /* 0x002162000c1e1900 */
[----:B------:R-:W-:Y:S01]  /*0280*/  MOV R0, 0x168 ;  /* 0x0000016800007802 */ /* 0x000fe20000000f00 */
[----:B------:R-:W-:Y:S05]  /*0290*/  YIELD ;  /* 0x0000000000007946 */ /* 0x000fea0003800000 */
[----:B------:R0:W1:Y:S01]  /*02a0*/  LDC.64 R8, c[0x4][R0] ;  /* 0x0100000000087b82 */ /* 0x0000620000000a00 */
[--C-:B--2---:R-:W-:Y:S01]  /*02b0*/  SHF.R.S32.HI R5, RZ, 0x1f, R19.reuse ;  /* 0x0000001fff057819 */ /* 0x104fe20000011413 */
[----:B01----:R-:W-:-:S07]  /*02c0*/  IMAD.MOV.U32 R4, RZ, RZ, R19 ;  /* 0x000000ffff047224 */ /* 0x003fce00078e0013 */
[----:B------:R-:W-:-:S07]  /*02d0*/  LEPC R20, `(.L_x_1) ;  /* 0x000000001014794e */ /* 0x000fce0000000000 */
[----:B-----5:R-:W-:Y:S05]  /*02e0*/  CALL.ABS.NOINC R8 ;  /* 0x0000000008007343 */ /* 0x020fea0003c00000 */
.L_x_1:
[----:B------:R-:W-:Y:S01]  /*02f0*/  ISETP.GE.AND P0, PT, R19, 0x1, PT ;  /* 0x000000011300780c */ /* 0x000fe20003f06270 */
[----:B------:R-:W-:Y:S01]  /*0300*/  BSSY.RECONVERGENT B0, `(.L_x_2) ;  /* 0x0000036000007945 */ /* 0x000fe20003800200 */
[----:B------:R-:W-:Y:S02]  /*0310*/  IMAD.MOV.U32 R8, RZ, RZ, R4 ;  /* 0x000000ffff087224 */ /* 0x000fe400078e0004 */
[----:B------:R-:W-:-:S09]  /*0320*/  IMAD.MOV.U32 R9, RZ, RZ, R5 ;  /* 0x000000ffff097224 */ /* 0x000fd200078e0005 */
[----:B------:R-:W-:Y:S05]  /*0330*/  @!P0 BRA `(.L_x_3) ;  /* 0x0000000000c88947 */ /* 0x000fea0003800000 */
[----:B------:R-:W-:Y:S01]  /*0340*/  ISETP.GE.U32.AND P1, PT, R19, 0x4, PT ;  /* 0x000000041300780c */ /* 0x000fe20003f26070 */
[----:B------:R-:W-:Y:S01]  /*0350*/  IMAD R20, R25, R22, RZ ;  /* 0x0000001619147224 */ /* 0x000fe200078e02ff */
[----:B------:R-:W-:Y:S01]  /*0360*/  LOP3.LUT R12, R19, 0x3, RZ, 0xc0, !PT ;  /* 0x00000003130c7812 */ /* 0x000fe200078ec0ff */
[----:B------:R-:W-:Y:S01]  /*0370*/  BSSY.RECONVERGENT B1, `(.L_x_4) ;  /* 0x000001f000017945 */ /* 0x000fe20003800200 */
[----:B------:R-:W-:Y:S02]  /*0380*/  IMAD.MOV.U32 R3, RZ, RZ, RZ ;  /* 0x000000ffff037224 */ /* 0x000fe400078e00ff */
[----:B------:R-:W-:Y:S02]  /*0390*/  ISETP.NE.AND P0, PT, R12, RZ, PT ;  /* 0x000000ff0c00720c */ /* 0x000fe40003f05270 */
[----:B------:R-:W-:-:S05]  /*03a0*/  SHF.R.S32.HI R24, RZ, 0x1f, R20 ;  /* 0x0000001fff187819 */ /* 0x000fca0000011414 */
[----:B------:R-:W-:Y:S06]  /*03b0*/  @!P1 BRA `(.L_x_5) ;  /* 0x0000000000689947 */ /* 0x000fec0003800000 */
[----:B------:R-:W0:Y:S01]  /*03c0*/  LDCU.64 UR4, c[0x0][0x380] ;  /* 0x00007000ff0477ac */ /* 0x000e220008000a00 */
[----:B------:R-:W-:Y:S02]  /*03d0*/  IADD3 R10, P2, PT, R8, 0x3, RZ ;  /* 0x00000003080a7810 */ /* 0x000fe40007f5e0ff */
[----:B------:R-:W-:-:S03]  /*03e0*/  LOP3.LUT R3, R19, 0x7ffffffc, RZ, 0xc0, !PT ;  /* 0x7ffffffc13037812 */ /* 0x000fc600078ec0ff */
[----:B------:R-:W-:Y:S02]  /*03f0*/  IMAD.X R21, RZ, RZ, R9, P2 ;  /* 0x000000ffff157224 */ /* 0x000fe400010e0609 */
[----:B------:R-:W-:Y:S01]  /*0400*/  IMAD.MOV R0, RZ, RZ, -R3 ;  /* 0x000000ffff007224 */ /* 0x000fe200078e0a03 */
[----:B0-----:R-:W-:-:S04]  /*0410*/  IADD3.X R14, P1, PT, R20, UR4, RZ, PT, !PT ;  /* 0x00000004140e7c10 */ /* 0x001fc8000bf3e4ff */
[----:B------:R-:W-:-:S09]  /*0420*/  IADD3.X R11, PT, PT, R24, UR5, RZ, P1, !PT ;  /* 0x00000005180b7c10 */ /* 0x000fd20008ffe4ff */
.L_x_6:
[----:B------:R-:W-:Y:S02]  /*0430*/  IMAD.MOV.U32 R4, RZ, RZ, R14 ;  /* 0x000000ffff047224 */ /* 0x000fe400078e000e */
[----:B------:R-:W-:-:S05]  /*0440*/  IMAD.MOV.U32 R5, RZ, RZ, R11 ;  /* 0x000000ffff057224 */ /* 0x000fca00078e000b */
[----:B------:R-:W2:Y:S01]  /*0450*/  LDG.E.U8 R11, desc[UR36][R4.64+-0x1] ;  /* 0xffffff24040b7981 */ /* 0x000ea2000c1e1100 */
[----:B-1----:R-:W-:Y:S02]  /*0460*/  IMAD.MOV.U32 R6, RZ, RZ, R10 ;  /* 0x000000ffff067224 */ /* 0x002fe400078e000a */
[----:B------:R-:W-:-:S05]  /*0470*/  IMAD.MOV.U32 R7, RZ, RZ, R21 ;  /* 0x000000ffff077224 */ /* 0x000fca00078e0015 */
[----:B--2---:R0:W-:Y:S04]  /*0480*/  ST.E.U8 desc[UR36][R6.64+-0x3], R11 ;  /* 0xfffffd0b06007985 */ /* 0x0041e8000c101124 */
[----:B------:R-:W2:Y:S04]  /*0490*/  LDG.E.U8 R13, desc[UR36][R4.64] ;  /* 0x00000024040d7981 */ /* 0x000ea8000c1e1100 */
[----:B--2---:R1:W-:Y:S04]  /*04a0*/  ST.E.U8 desc[UR36][R6.64+-0x2], R13 ;  /* 0xfffffe0d06007985 */ /* 0x0043e8000c101124 */
[----:B------:R-:W2:Y:S04]  /*04b0*/  LDG.E.U8 R15, desc[UR36][R4.64+0x1] ;  /* 0x00000124040f7981 */ /* 0x000ea8000c1e1100 */
[----:B--2---:R1:W-:Y:S04]  /*04c0*/  ST.E.U8 desc[UR36][R6.64+-0x1], R15 ;  /* 0xffffff0f06007985 */ /* 0x0043e8000c101124 */
[----:B------:R-:W2:Y:S01]  /*04d0*/  LDG.E.U8 R19, desc[UR36][R4.64+0x2] ;  /* 0x0000022404137981 */ /* 0x000ea2000c1e1100 */
[----:B------:R-:W-:Y:S01]  /*04e0*/  VIADD R0, R0, 0x4 ;  /* 0x0000000400007836 */ /* 0x000fe20000000000 */
[----:B------:R-:W-:-:S02]  /*04f0*/  IADD3 R14, P2, PT, R4, 0x4, RZ ;  /* 0x00000004040e7810 */ /* 0x000fc40007f5e0ff */
[----:B------:R-:W-:Y:S02]  /*0500*/  IADD3 R10, P3, PT, R6, 0x4, RZ ;  /* 0x00000004060a7810 */ /* 0x000fe40007f7e0ff */
[----:B------:R-:W-:Y:S01]  /*0510*/  ISETP.NE.AND P1, PT, R0, RZ, PT ;  /* 0x000000ff0000720c */ /* 0x000fe20003f25270 */
[----:B0-----:R-:W-:Y:S02]  /*0520*/  IMAD.X R11, RZ, RZ, R5, P2 ;  /* 0x000000ffff0b7224 */ /* 0x001fe400010e0605 */
[----:B------:R-:W-:Y:S01]  /*0530*/  IMAD.X R21, RZ, RZ, R7, P3 ;  /* 0x000000ffff157224 */ /* 0x000fe200018e0607 */
[----:B--2---:R1:W-:Y:S09]  /*0540*/  ST.E.U8 desc[UR36][R6.64], R19 ;  /* 0x0000001306007985 */ /* 0x0043f2000c101124 */
[----:B------:R-:W-:Y:S05]  /*0550*/  @P1 BRA `(.L_x_6) ;  /* 0xfffffffc00b41947 */ /* 0x000fea000383ffff */
.L_x_5:
[----:B------:R-:W-:Y:S05]  /*0560*/  BSYNC.RECONVERGENT B1 ;  /* 0x0000000000017941 */ /* 0x000fea0003800200 */
.L_x_4:
[----:B------:R-:W-:Y:S05]  /*0570*/  @!P0 BRA `(.L_x_3) ;  /* 0x0000000000388947 */ /* 0x000fea0003800000 */
[----:B------:R-:W0:Y:S02]  /*0580*/  LDCU.64 UR4, c[0x0][0x380] ;  /* 0x00007000ff0477ac */ /* 0x000e240008000a00 */
[----:B0-----:R-:W-:-:S04]  /*0590*/  IADD3 R4, P0, P1, R3, UR4, R20 ;  /* 0x0000000403047c10 */ /* 0x001fc8000f91e014 */
[----:B------:R-:W-:-:S05]  /*05a0*/  IADD3.X R5, PT, PT, RZ, UR5, R24, P0, P1 ;  /* 0x00000005ff057c10 */ /* 0x000fca00087e2418 */
[----:B------:R-:W2:Y:S01]  /*05b0*/  LDG.E.U8 R11, desc[UR36][R4.64] ;  /* 0x00000024040b7981 */ /* 0x000ea2000c1e1100 */
[----:B-1----:R-:W-:-:S05]  /*05c0*/  IADD3 R6, P0, PT, R3, R8, RZ ;  /* 0x0000000803067210 */ /* 0x002fca0007f1e0ff */
[----:B------:R-:W-:Y:S01]  /*05d0*/  IMAD.X R7, RZ, RZ, R9, P0 ;  /* 0x000000ffff077224 */ /* 0x000fe200000e0609 */
[----:B------:R-:W-:-:S04]  /*05e0*/  ISETP.NE.AND P0, PT, R12, 0x1, PT ;  /* 0x000000010c00780c */ /* 0x000fc80003f05270 */
[----:B--2---:R0:W-:Y:S09]  /*05f0*/  ST.E.U8 desc[UR36][R6.64], R11 ;  /* 0x0000000b06007985 */ /* 0x0041f2000c101124 */
[----:B------:R-:W-:Y:S05]  /*0600*/  @!P0 BRA `(.L_x_3) ;  /* 0x0000000000148947 */ /* 0x000fea0003800000 */
[----:B------:R-:W2:Y:S01]  /*0610*/  LDG.E.U8 R3, desc[UR36][R4.64+0x1] ;  /* 0x0000012404037981 */ /* 0x000ea2000c1e1100 */
[----:B------:R-:W-:-:S03]  /*0620*/  ISETP.NE.AND P0, PT, R12, 0x2, PT ;  /* 0x000000020c00780c */ /* 0x000fc60003f05270 */
[----:B--2---:R2:W-:Y:S10]  /*0630*/  ST.E.U8 desc[UR36][R6.64+0x1], R3 ;  /* 0x0000010306007985 */ /* 0x0045f4000c101124 */
[----:B0-----:R-:W3:Y:S04]  /*0640*/  @P0 LDG.E.U8 R11, desc[UR36][R4.64+0x2] ;  /* 0x00000224040b0981 */ /* 0x001ee8000c1e1100 */
[----:B---3--:R2:W-:Y:S02]  /*0650*/  @P0 ST.E.U8 desc[UR36][R6.64+0x2], R11 ;  /* 0x0000020b06000985 */ /* 0x0085e4000c101124 */
.L_x_3:
[----:B------:R-:W-:Y:S05]  /*0660*/  BSYNC.RECONVERGENT B0 ;  /* 0x0000000000007941 */ /* 0x000fea0003800200 */
.L_x_2:
[----:B------:R-:W3:Y:S01]  /*0670*/  LDC.64 R4, c[0x0][0x390] ;  /* 0x0000e400ff047b82 */ /* 0x000ee20000000a00 */
[----:B012---:R-:W2:Y:S07]  /*0680*/  LDG.E R6, desc[UR36][R16.64] ;  /* 0x0000002410067981 */ /* 0x007eae000c1e1900 */
[----:B------:R-:W0:Y:S01]  /*0690*/  LDC.64 R12, c[0x0][0x398] ;  /* 0x0000e600ff0c7b82 */ /* 0x000e220000000a00 */
[----:B---3--:R-:W-:-:S05]  /*06a0*/  IMAD.WIDE R4, R22, 0x4, R4 ;  /* 0x0000000416047825 */ /* 0x008fca00078e0204 */
[----:B------:R1:W5:Y:S01]  /*06b0*/  LDG.E R3, desc[UR36][R4.64] ;  /* 0x0000002404037981 */ /* 0x000362000c1e1900 */
[----:B0-----:R-:W-:-:S05]  /*06c0*/  IMAD.WIDE R12, R22, 0x4, R12 ;  /* 0x00000004160c7825 */ /* 0x001fca00078e020c */
[----:B------:R1:W5:Y:S01]  /*06d0*/  LDG.E R0, desc[UR36][R12.64] ;  /* 0x000000240c007981 */ /* 0x000362000c1e1900 */
[----:B------:R-:W-:Y:S01]  /*06e0*/  BSSY.RECONVERGENT B0, `(.L_x_7) ;  /* 0x000005f000007945 */ /* 0x000fe20003800200 */
[----:B------:R-:W-:Y:S01]  /*06f0*/  IMAD.MOV.U32 R10, RZ, RZ, RZ ;  /* 0x000000ffff0a7224 */ /* 0x000fe200078e00ff */
[----:B--2---:R-:W-:-:S13]  /*0700*/  ISETP.GE.AND P0, PT, R6, 0x1, PT ;  /* 0x000000010600780c */ /* 0x004fda0003f06270 */
[----:B-1----:R-:W-:Y:S05]  /*0710*/  @!P0 BRA `(.L_x_8) ;  /* 0x00000004006c8947 */ /* 0x002fea0003800000 */
[----:B------:R-:W-:Y:S01]  /*0720*/  ISETP.GE.U32.AND P0, PT, R6, 0x10, PT ;  /* 0x000000100600780c */ /* 0x000fe20003f06070 */
[----:B------:R-:W-:Y:S01]  /*0730*/  BSSY.RECONVERGENT B1, `(.L_x_9) ;  /* 0x0000027000017945 */ /* 0x000fe20003800200 */
[----:B------:R-:W-:Y:S02]  /*0740*/  IMAD.MOV.U32 R7, RZ, RZ, RZ ;  /* 0x000000ffff077224 */ /* 0x000fe400078e00ff */
[----:B------:R-:W-:-:S09]  /*0750*/  IMAD.MOV.U32 R10, RZ, RZ, RZ ;  /* 0x000000ffff0a7224 */ /* 0x000fd200078e00ff */
[----:B------:R-:W-:Y:S05]  /*0760*/  @!P0 BRA `(.L_x_10) ;  /* 0x00000000008c8947 */ /* 0x000fea0003800000 */
[----:B------:R-:W-:Y:S01]  /*0770*/  BSSY.RECONVERGENT B2, `(.L_x_11) ;  /* 0x0000021000027945 */ /* 0x000fe20003800200 */
[----:B------:R-:W-:Y:S02]  /*0780*/  IMAD.MOV.U32 R7, RZ, RZ, RZ ;  /* 0x000000ffff077224 */ /* 0x000fe400078e00ff */
[----:B------:R-:W-:-:S07]  /*0790*/  IMAD.MOV.U32 R10, RZ, RZ, RZ ;  /* 0x000000ffff0a7224 */ /* 0x000fce00078e00ff */
.L_x_12:
[----:B------:R-:W-:-:S05]  /*07a0*/  IADD3 R4, P0, PT, R7, R8, RZ ;  /* 0x0000000807047210 */ /* 0x000fca0007f1e0ff */
[----:B------:R-:W-:-:S05]  /*07b0*/  IMAD.X R5, RZ, RZ, R9, P0 ;  /* 0x000000ffff057224 */ /* 0x000fca00000e0609 */
[----:B------:R-:W2:Y:S04]  /*07c0*/  LD.E.S8 R19, desc[UR36][R4.64] ;  /* 0x0000002404137980 */ /* 0x000ea8000c101300 */
[----:B------:R-:W2:Y:S04]  /*07d0*/  LD.E.S8 R21, desc[UR36][R4.64+0x1] ;  /* 0x0000012404157980 */ /* 0x000ea8000c101300 */
[----:B------:R-:W3:Y:S04]  /*07e0*/  LD.E.S8 R24, desc[UR36][R4.64+0x2] ;  /* 0x0000022404187980 */ /* 0x000ee8000c101300 */
[----:B------:R-:W3:Y:S04]  /*07f0*/  LD.E.S8 R25, desc[UR36][R4.64+0x3] ;  /* 0x0000032404197980 */ /* 0x000ee8000c101300 */
[----:B------:R-:W4:Y:S04]  /*0800*/  LD.E.S8 R11, desc[UR36][R4.64+0x4] ;  /* 0x00000424040b7980 */ /* 0x000f28000c101300 */
[----:B------:R-:W4:Y:S04]  /*0810*/  LD.E.S8 R14, desc[UR36][R4.64+0x5] ;  /* 0x00000524040e7980 */ /* 0x000f28000c101300 */
[----:B------:R-:W4:Y:S04]  /*0820*/  LD.E.S8 R12, desc[UR36][R4.64+0x6] ;  /* 0x00000624040c7980 */ /* 0x000f28000c101300 */
[----:B------:R-:W4:Y:S04]  /*0830*/  LD.E.S8 R15, desc[UR36][R4.64+0x7] ;  /* 0x00000724040f7980 */ /* 0x000f28000c101300 */
[----:B------:R-:W4:Y:S04]  /*0840*/  LD.E.S8 R20, desc[UR36][R4.64+0x8] ;  /* 0x0000082404147980 */ /* 0x000f28000c101300 */
[----:B------:R-:W4:Y:S04]  /*0850*/  LD.E.S8 R13, desc[UR36][R4.64+0x9] ;  /* 0x00000924040d7980 */ /* 0x000f28000c101300 */
[----:B------:R-:W4:Y:S01]  /*0860*/  LD.E.S8 R26, desc[UR36][R4.64+0xf] ;  /* 0x00000f24041a7980 */ /* 0x000f22000c101300 */
[----:B--2---:R-:W-:-:S03]  /*0870*/  IADD3 R21, PT, PT, R21, R10, R19 ;  /* 0x0000000a15157210 */ /* 0x004fc60007ffe013 */
[----:B------:R-:W2:Y:S04]  /*0880*/  LD.E.S8 R10, desc[UR36][R4.64+0xa] ;  /* 0x00000a24040a7980 */ /* 0x000ea8000c101300 */
[----:B------:R-:W2:Y:S01]  /*0890*/  LD.E.S8 R19, desc[UR36][R4.64+0xb] ;  /* 0x00000b2404137980 */ /* 0x000ea2000c101300 */
[----:B---3--:R-:W-:-:S03]  /*08a0*/  IADD3 R27, PT, PT, R25, R21, R24 ;  /* 0x00000015191b7210 */ /* 0x008fc60007ffe018 */
[----:B------:R-:W3:Y:S04]  /*08b0*/  LD.E.S8 R25, desc[UR36][R4.64+0xc] ;  /* 0x00000c2404197980 */ /* 0x000ee8000c101300 */
[----:B------:R-:W3:Y:S04]  /*08c0*/  LD.E.S8 R24, desc[UR36][R4.64+0xd] ;  /* 0x00000d2404187980 */ /* 0x000ee8000c101300 */
[----:B------:R-:W3:Y:S01]  /*08d0*/  LD.E.S8 R21, desc[UR36][R4.64+0xe] ;  /* 0x00000e2404157980 */ /* 0x000ee2000c101300 */
[----:B----4-:R-:W-:Y:S01]  /*08e0*/  IADD3 R11, PT, PT, R14, R27, R11 ;  /* 0x0000001b0e0b7210 */ /* 0x010fe20007ffe00b */
[----:B------:R-:W-:-:S03]  /*08f0*/  VIADD R7, R7, 0x10 ;  /* 0x0000001007077836 */ /* 0x000fc60000000000 */
[----:B------:R-:W-:Y:S02]  /*0900*/  IADD3 R11, PT, PT, R15, R11, R12 ;  /* 0x0000000b0f0b7210 */ /* 0x000fe40007ffe00c */
[----:B------:R-:W-:-:S04]  /*0910*/  LOP3.LUT R12, R6, 0x7ffffff0, RZ, 0xc0, !PT ;  /* 0x7ffffff0060c7812 */ /* 0x000fc800078ec0ff */
[----:B------:R-:W-:Y:S02]  /*0920*/  ISETP.NE.AND P0, PT, R7, R12, PT ;  /* 0x0000000c0700720c */ /* 0x000fe40003f05270 */
[----:B------:R-:W-:-:S04]  /*0930*/  IADD3 R11, PT, PT, R13, R11, R20 ;  /* 0x0000000b0d0b7210 */ /* 0x000fc80007ffe014 */
[----:B--2---:R-:W-:-:S04]  /*0940*/  IADD3 R10, PT, PT, R19, R11, R10 ;  /* 0x0000000b130a7210 */ /* 0x004fc80007ffe00a */
[----:B---3--:R-:W-:-:S04]  /*0950*/  IADD3 R10, PT, PT, R24, R10, R25 ;  /* 0x0000000a180a7210 */ /* 0x008fc80007ffe019 */
[----:B------:R-:W-:Y:S01]  /*0960*/  IADD3 R10, PT, PT, R26, R10, R21 ;  /* 0x0000000a1a0a7210 */ /* 0x000fe20007ffe015 */
[----:B------:R-:W-:Y:S06]  /*0970*/  @P0 BRA `(.L_x_12) ;  /* 0xfffffffc00880947 */ /* 0x000fec000383ffff */
[----:B------:R-:W-:Y:S05]  /*0980*/  BSYNC.RECONVERGENT B2 ;  /* 0x0000000000027941 */ /* 0x000fea0003800200 */
.L_x_11:
[----:B------:R-:W-:-:S07]  /*0990*/  IMAD.MOV.U32 R7, RZ, RZ, R12 ;  /* 0x000000ffff077224 */ /* 0x000fce00078e000c */
.L_x_10:
[----:B------:R-:W-:Y:S05]  /*09a0*/  BSYNC.RECONVERGENT B1 ;  /* 0x0000000000017941 */ /* 0x000fea0003800200 */
.L_x_9:
[----:B------:R-:W-:-:S13]  /*09b0*/  LOP3.LUT P0, R4, R6, 0xf, RZ, 0xc0, !PT ;  /* 0x0000000f06047812 */ /* 0x000fda000780c0ff */
[----:B------:R-:W-:Y:S05]  /*09c0*/  @!P0 BRA `(.L_x_8) ;  /* 0x0000000000c08947 */ /* 0x000fea0003800000 */
[----:B------:R-:W-:Y:S01]  /*09d0*/  ISETP.GE.U32.AND P0, PT, R4, 0x8, PT ;  /* 0x000000080400780c */ /* 0x000fe20003f06070 */
[----:B------:R-:W-:Y:S01]  /*09e0*/  BSSY.RECONVERGENT B1, `(.L_x_13) ;  /* 0x0000012000017945 */ /* 0x000fe20003800200 */
[----:B------:R-:W-:-:S11]  /*09f0*/  LOP3.LUT P1, R21, R6, 0x7, RZ, 0xc0, !PT ;  /* 0x0000000706157812 */ /* 0x000fd6000782c0ff */
[----:B------:R-:W-:Y:S05]  /*0a00*/  @!P0 BRA `(.L_x_14) ;  /* 0x00000000003c8947 */ /* 0x000fea0003800000 */
        /* <DEDUP_REMOVED lines=9> */
[----:B------:R-:W4:Y:S01]  /*0aa0*/  LD.E.S8 R19, desc[UR36][R4.64+0x7] ;  /* 0x0000072404137980 */ /* 0x000f22000c101300 */
[----:B------:R-:W-:Y:S01]  /*0ab0*/  VIADD R7, R7, 0x8 ;  /* 0x0000000807077836 */ /* 0x000fe20000000000 */
[----:B--2---:R-:W-:-:S04]  /*0ac0*/  IADD3 R11, PT, PT, R12, R10, R11 ;  /* 0x0000000a0c0b7210 */ /* 0x004fc80007ffe00b */
[----:B---3--:R-:W-:-:S04]  /*0ad0*/  IADD3 R11, PT, PT, R13, R11, R14 ;  /* 0x0000000b0d0b7210 */ /* 0x008fc80007ffe00e */
[----:B----4-:R-:W-:-:S04]  /*0ae0*/  IADD3 R11, PT, PT, R15, R11, R20 ;  /* 0x0000000b0f0b7210 */ /* 0x010fc80007ffe014 */
[----:B------:R-:W-:-:S07]  /*0af0*/  IADD3 R10, PT, PT, R19, R11, R24 ;  /* 0x0000000b130a7210 */ /* 0x000fce0007ffe018 */
.L_x_14:
[----:B------:R-:W-:Y:S05]  /*0b00*/  BSYNC.RECONVERGENT B1 ;  /* 0x0000000000017941 */ /* 0x000fea0003800200 */
.L_x_13:
[----:B------:R-:W-:Y:S05]  /*0b10*/  @!P1 BRA `(.L_x_8) ;  /* 0x00000000006c9947 */ /* 0x000fea0003800000 */
[----:B------:R-:W-:Y:S01]  /*0b20*/  ISETP.GE.U32.AND P0, PT, R21, 0x4, PT ;  /* 0x000000041500780c */ /* 0x000fe20003f06070 */
[----:B------:R-:W-:Y:S01]  /*0b30*/  BSSY.RECONVERGENT B1, `(.L_x_15) ;  /* 0x000000d000017945 */ /* 0x000fe20003800200 */
[----:B------:R-:W-:-:S04]  /*0b40*/  LOP3.LUT R6, R6, 0x3, RZ, 0xc0, !PT ;  /* 0x0000000306067812 */ /* 0x000fc800078ec0ff */
[----:B------:R-:W-:-:S07]  /*0b50*/  ISETP.NE.AND P1, PT, R6, RZ, PT ;  /* 0x000000ff0600720c */ /* 0x000fce0003f25270 */
[----:B------:R-:W-:Y:S06]  /*0b60*/  @!P0 BRA `(.L_x_16) ;  /* 0x0000000000248947 */ /* 0x000fec0003800000 */
[----:B------:R-:W-:-:S05]  /*0b70*/  IADD3 R4, P0, PT, R7, R8, RZ ;  /* 0x0000000807047210 */ /* 0x000fca0007f1e0ff */
[----:B------:R-:W-:-:S05]  /*0b80*/  IMAD.X R5, RZ, RZ, R9, P0 ;  /* 0x000000ffff057224 */ /* 0x000fca00000e0609 */
[----:B------:R-:W2:Y:S04]  /*0b90*/  LD.E.S8 R11, desc[UR36][R4.64] ;  /* 0x00000024040b7980 */ /* 0x000ea8000c101300 */
[----:B------:R-:W2:Y:S04]  /*0ba0*/  LD.E.S8 R12, desc[UR36][R4.64+0x1] ;  /* 0x00000124040c7980 */ /* 0x000ea8000c101300 */
[----:B------:R-:W3:Y:S04]  /*0bb0*/  LD.E.S8 R13, desc[UR36][R4.64+0x2] ;  /* 0x00000224040d7980 */ /* 0x000ee8000c101300 */
[----:B------:R-:W3:Y:S01]  /*0bc0*/  LD.E.S8 R14, desc[UR36][R4.64+0x3] ;  /* 0x00000324040e7980 */ /* 0x000ee2000c101300 */
[----:B------:R-:W-:Y:S01]  /*0bd0*/  VIADD R7, R7, 0x4 ;  /* 0x0000000407077836 */ /* 0x000fe20000000000 */
[----:B--2---:R-:W-:-:S04]  /*0be0*/  IADD3 R10, PT, PT, R12, R10, R11 ;  /* 0x0000000a0c0a7210 */ /* 0x004fc80007ffe00b */
[----:B---3--:R-:W-:-:S07]  /*0bf0*/  IADD3 R10, PT, PT, R14, R10, R13 ;  /* 0x0000000a0e0a7210 */ /* 0x008fce0007ffe00d */
.L_x_16:
[----:B------:R-:W-:Y:S05]  /*0c00*/  BSYNC.RECONVERGENT B1 ;  /* 0x0000000000017941 */ /* 0x000fea0003800200 */
.L_x_15:
[----:B------:R-:W-:Y:S05]  /*0c10*/  @!P1 BRA `(.L_x_8) ;  /* 0x00000000002c9947 */ /* 0x000fea0003800000 */
[----:B------:R-:W-:-:S05]  /*0c20*/  IADD3 R4, P0, PT, R7, R8, RZ ;  /* 0x0000000807047210 */ /* 0x000fca0007f1e0ff */
[----:B------:R-:W-:-:S05]  /*0c30*/  IMAD.X R5, RZ, RZ, R9, P0 ;  /* 0x000000ffff057224 */ /* 0x000fca00000e0609 */
[----:B------:R-:W2:Y:S01]  /*0c40*/  LD.E.S8 R7, desc[UR36][R4.64] ;  /* 0x0000002404077980 */ /* 0x000ea2000c101300 */
[----:B------:R-:W-:Y:S01]  /*0c50*/  ISETP.NE.AND P0, PT, R6, 0x1, PT ;  /* 0x000000010600780c */ /* 0x000fe20003f05270 */
[----:B--2---:R-:W-:-:S12]  /*0c60*/  IMAD.IADD R10, R10, 0x1, R7 ;  /* 0x000000010a0a7824 */ /* 0x004fd800078e0207 */
[----:B------:R-:W-:Y:S05]  /*0c70*/  @!P0 BRA `(.L_x_8) ;  /* 0x0000000000148947 */ /* 0x000fea0003800000 */
[----:B------:R-:W-:Y:S01]  /*0c80*/  ISETP.NE.AND P0, PT, R6, 0x2, PT ;  /* 0x000000020600780c */ /* 0x000fe20003f05270 */
[----:B------:R-:W2:-:S12]  /*0c90*/  LD.E.S8 R7, desc[UR36][R4.64+0x1] ;  /* 0x0000012404077980 */ /* 0x000e98000c101300 */
[----:B------:R-:W3:Y:S01]  /*0ca0*/  @P0 LD.E.S8 R11, desc[UR36][R4.64+0x2] ;  /* 0x00000224040b0980 */ /* 0x000ee2000c101300 */
[----:B--2---:R-:W-:-:S04]  /*0cb0*/  IMAD.IADD R10, R10, 0x1, R7 ;  /* 0x000000010a0a7824 */ /* 0x004fc800078e0207 */
[----:B---3--:R-:W-:-:S07]  /*0cc0*/  @P0 IMAD.IADD R10, R10, 0x1, R11 ;  /* 0x000000010a0a0824 */ /* 0x008fce00078e020b */
.L_x_8:
[----:B------:R-:W-:Y:S05]  /*0cd0*/  BSYNC.RECONVERGENT B0 ;  /* 0x0000000000007941 */ /* 0x000fea0003800200 */
.L_x_7:
[----:B-----5:R-:W-:Y:S01]  /*0ce0*/  LOP3.LUT R3, R10, R3, RZ, 0x3c, !PT ;  /* 0x000000030a037212 */ /* 0x020fe200078e3cff */
[----:B------:R-:W-:Y:S03]  /*0cf0*/  BSSY.RECONVERGENT B6, `(.L_x_17) ;  /* 0x00000ed000067945 */ /* 0x000fe60003800200 */
[----:B------:R-:W-:-:S05]  /*0d00*/  I2FP.F32.S32 R3, R3 ;  /* 0x0000000300037245 */ /* 0x000fca0000201400 */
[----:B------:R-:W-:-:S04]  /*0d10*/  FMUL R0, R0, R3 ;  /* 0x0000000300007220 */ /* 0x000fc80000400000 */
[----:B------:R-:W0:Y:S02]  /*0d20*/  F2I.TRUNC.NTZ R3, R0 ;  /* 0x0000000000037305 */ /* 0x000e24000020f100 */
[----:B0-----:R-:W-:-:S05]  /*0d30*/  I2FP.F32.S32 R3, R3 ;  /* 0x0000000300037245 */ /* 0x001fca0000201400 */
[----:B------:R-:W-:-:S05]  /*0d40*/  FADD R15, R0, -R3 ;  /* 0x80000003000f7221 */ /* 0x000fca0000000000 */
[----:B------:R-:W-:-:S13]  /*0d50*/  FSETP.GT.AND P0, PT, R15, 0.5, PT ;  /* 0x3f0000000f00780b */ /* 0x000fda0003f04000 */
[----:B------:R-:W-:Y:S05]  /*0d60*/  @!P0 BRA `(.L_x_18) ;  /* 0x0000000c00948947 */ /* 0x000fea0003800000 */
[----:B------:R-:W0:Y:S01]  /*0d70*/  S2R R7, SR_LANEID ;  /* 0x0000000000077919 */ /* 0x000e220000000000 */
[----:B------:R-:W-:Y:S01]  /*0d80*/  VOTEU.ANY UR4, UPT, PT ;  /* 0x0000000000047886 */ /* 0x000fe200038e0100 */
[----:B------:R-:W1:Y:S01]  /*0d90*/  LDC.64 R4, c[0x0][0x3b0] ;  /* 0x0000ec00ff047b82 */ /* 0x000e620000000a00 */
[----:B------:R-:W0:Y:S08]  /*0da0*/  FLO.U32 R12, UR4 ;  /* 0x00000004000c7d00 */ /* 0x000e3000080e0000 */
[----:B------:R-:W1:Y:S01]  /*0db0*/  POPC R3, UR4 ;  /* 0x0000000400037d09 */ /* 0x000e620008000000 */
[----:B0-----:R-:W-:-:S02]  /*0dc0*/  ISETP.EQ.U32.AND P0, PT, R12, R7, PT ;  /* 0x000000070c00720c */ /* 0x001fc40003f02070 */
[----:B------:R-:W0:Y:S11]  /*0dd0*/  LDC.64 R6, c[0x0][0x3b8] ;  /* 0x0000ee00ff067b82 */ /* 0x000e360000000a00 */
[----:B-1----:R-:W2:Y:S04]  /*0de0*/  @P0 ATOMG.E.ADD.STRONG.GPU PT, R5, desc[UR36][R4.64], R3 ;  /* 0x80000003040509a8 */ /* 0x002ea800081ef124 */
[----:B------:R-:W3:Y:S04]  /*0df0*/  LDG.E R16, desc[UR36][R16.64] ;  /* 0x0000002410107981 */ /* 0x000ee8000c1e1900 */
[----:B0-----:R-:W4:Y:S01]  /*0e00*/  LDG.E R7, desc[UR36][R6.64] ;  /* 0x0000002406077981 */ /* 0x001f22000c1e1900 */
[----:B------:R-:W-:Y:S01]  /*0e10*/  BSSY.RECONVERGENT B0, `(.L_x_19) ;  /* 0x000006c000007945 */ /* 0x000fe20003800200 */
[----:B------:R-:W0:Y:S02]  /*0e20*/  S2R R11, SR_LTMASK ;  /* 0x00000000000b7919 */ /* 0x000e240000003900 */
[----:B0-----:R-:W-:Y:S01]  /*0e30*/  LOP3.LUT R13, R11, UR4, RZ, 0xc0, !PT ;  /* 0x000000040b0d7c12 */ /* 0x001fe2000f8ec0ff */
[----:B------:R-:W-:-:S05]  /*0e40*/  FMUL R11, R15, 100 ;  /* 0x42c800000f0b7820 */ /* 0x000fca0000400000 */
[----:B------:R-:W0:Y:S01]  /*0e50*/  POPC R13, R13 ;  /* 0x0000000d000d7309 */ /* 0x000e220000000000 */
[----:B--2---:R-:W0:Y:S01]  /*0e60*/  SHFL.IDX PT, R10, R5, R12, 0x1f ;  /* 0x00001f0c050a7589 */ /* 0x004e2200000e0000 */
[----:B---3--:R-:W-:Y:S01]  /*0e70*/  ISETP.GE.AND P0, PT, R16, 0x1, PT ;  /* 0x000000011000780c */ /* 0x008fe20003f06270 */
[----:B0-----:R-:W-:-:S04]  /*0e80*/  IMAD.IADD R10, R10, 0x1, R13 ;  /* 0x000000010a0a7824 */ /* 0x001fc800078e020d */
[----:B----4-:R-:W-:-:S04]  /*0e90*/  IMAD R14, R10, R7, RZ ;  /* 0x000000070a0e7224 */ /* 0x010fc800078e02ff */
[----:B------:R-:W-:-:S04]  /*0ea0*/  IMAD.IADD R3, R7, 0x1, R14 ;  /* 0x0000000107037824 */ /* 0x000fc800078e020e */
[----:B------:R-:W-:Y:S05]  /*0eb0*/  @!P0 BRA `(.L_x_20) ;  /* 0x0000000400848947 */ /* 0x000fea0003800000 */
[C---:B------:R-:W-:Y:S01]  /*0ec0*/  ISETP.GE.U32.AND P1, PT, R16.reuse, 0x4, PT ;  /* 0x000000041000780c */ /* 0x040fe20003f26070 */
[----:B------:R-:W-:Y:S01]  /*0ed0*/  BSSY.RECONVERGENT B1, `(.L_x_21) ;  /* 0x0000036000017945 */ /* 0x000fe20003800200 */
[----:B------:R-:W-:Y:S01]  /*0ee0*/  LOP3.LUT R17, R16, 0x3, RZ, 0xc0, !PT ;  /* 0x0000000310117812 */ /* 0x000fe200078ec0ff */
[----:B------:R-:W-:Y:S02]  /*0ef0*/  IMAD.MOV.U32 R13, RZ, RZ, RZ ;  /* 0x000000ffff0d7224 */ /* 0x000fe400078e00ff */
[----:B------:R-:W-:Y:S01]  /*0f00*/  IMAD.MOV.U32 R12, RZ, RZ, R14 ;  /* 0x000000ffff0c7224 */ /* 0x000fe200078e000e */
[----:B------:R-:W-:-:S07]  /*0f10*/  ISETP.NE.AND P0, PT, R17, RZ, PT ;  /* 0x000000ff1100720c */ /* 0x000fce0003f05270 */
[----:B------:R-:W-:Y:S06]  /*0f20*/  @!P1 BRA `(.L_x_22) ;  /* 0x0000000000c09947 */ /* 0x000fec0003800000 */
[----:B------:R-:W-:Y:S01]  /*0f30*/  IMAD.MOV.U32 R12, RZ, RZ, R14 ;  /* 0x000000ffff0c7224 */ /* 0x000fe200078e000e */
[----:B------:R-:W-:Y:S01]  /*0f40*/  LOP3.LUT R13, R16, 0x7ffffffc, RZ, 0xc0, !PT ;  /* 0x7ffffffc100d7812 */ /* 0x000fe200078ec0ff */
[----:B------:R-:W-:-:S07]  /*0f50*/  IMAD.MOV.U32 R14, RZ, RZ, RZ ;  /* 0x000000ffff0e7224 */ /* 0x000fce00078e00ff */
.L_x_23:
[----:B------:R-:W-:Y:S01]  /*0f60*/  IADD3 R4, P1, PT, R14, R8, RZ ;  /* 0x000000080e047210 */ /* 0x000fe20007f3e0ff */
[----:B------:R-:W0:Y:S04]  /*0f70*/  LDCU.64 UR4, c[0x0][0x3a0] ;  /* 0x00007400ff0477ac */ /* 0x000e280008000a00 */
[----:B------:R-:W-:-:S05]  /*0f80*/  IMAD.X R5, RZ, RZ, R9, P1 ;  /* 0x000000ffff057224 */ /* 0x000fca00008e0609 */
[----:B-1----:R-:W2:Y:S02]  /*0f90*/  LD.E.U8 R7, desc[UR36][R4.64] ;  /* 0x0000002404077980 */ /* 0x002ea4000c101100 */
[C---:B--2---:R-:W-:Y:S01]  /*0fa0*/  VIADD R6, R7.reuse, 0xffffff9f ;  /* 0xffffff9f07067836 */ /* 0x044fe20000000000 */
[C---:B------:R-:W-:Y:S01]  /*0fb0*/  ISETP.NE.AND P2, PT, R7.reuse, 0x20, PT ;  /* 0x000000200700780c */ /* 0x040fe20003f45270 */
[----:B------:R-:W-:-:S03]  /*0fc0*/  VIADD R16, R7, 0xffffffe0 ;  /* 0xffffffe007107836 */ /* 0x000fc60000000000 */
[----:B------:R-:W-:-:S04]  /*0fd0*/  LOP3.LUT R6, R6, 0xff, RZ, 0xc0, !PT ;  /* 0x000000ff06067812 */ /* 0x000fc800078ec0ff */
[----:B------:R-:W-:Y:S02]  /*0fe0*/  ISETP.GE.U32.AND P1, PT, R6, 0x1a, PT ;  /* 0x0000001a0600780c */ /* 0x000fe40003f26070 */
[----:B0-----:R-:W-:Y:S02]  /*0ff0*/  IADD3 R6, P3, PT, R12, UR4, RZ ;  /* 0x000000040c067c10 */ /* 0x001fe4000ff7e0ff */
[----:B------:R-:W-:Y:S02]  /*1000*/  SEL R16, R16, R7, !P1 ;  /* 0x0000000710107207 */ /* 0x000fe40004800000 */
[----:B------:R-:W-:Y:S02]  /*1010*/  LEA.HI.X.SX32 R7, R12, UR5, 0x1, P3 ;  /* 0x000000050c077c11 */ /* 0x000fe400098f0eff */
[----:B------:R-:W-:-:S05]  /*1020*/  SEL R15, R16, 0x5f, P2 ;  /* 0x0000005f100f7807 */ /* 0x000fca0001000000 */
[----:B------:R0:W-:Y:S04]  /*1030*/  STG.E.U8 desc[UR36][R6.64], R15 ;  /* 0x0000000f06007986 */ /* 0x0001e8000c101124 */
[----:B------:R-:W2:Y:S02]  /*1040*/  LD.E.U8 R16, desc[UR36][R4.64+0x1] ;  /* 0x0000012404107980 */ /* 0x000ea4000c101100 */
[C---:B--2---:R-:W-:Y:S01]  /*1050*/  VIADD R19, R16.reuse, 0xffffff9f ;  /* 0xffffff9f10137836 */ /* 0x044fe20000000000 */
[C---:B------:R-:W-:Y:S01]  /*1060*/  ISETP.NE.AND P2, PT, R16.reuse, 0x20, PT ;  /* 0x000000201000780c */ /* 0x040fe20003f45270 */
[----:B------:R-:W-:-:S03]  /*1070*/  VIADD R21, R16, 0xffffffe0 ;  /* 0xffffffe010157836 */ /* 0x000fc60000000000 */
[----:B------:R-:W-:-:S04]  /*1080*/  LOP3.LUT R19, R19, 0xff, RZ, 0xc0, !PT ;  /* 0x000000ff13137812 */ /* 0x000fc800078ec0ff */
[----:B------:R-:W-:-:S04]  /*1090*/  ISETP.GE.U32.AND P1, PT, R19, 0x1a, PT ;  /* 0x0000001a1300780c */ /* 0x000fc80003f26070 */
[----:B------:R-:W-:-:S04]  /*10a0*/  SEL R21, R21, R16, !P1 ;  /* 0x0000001015157207 */ /* 0x000fc80004800000 */
[----:B------:R-:W-:-:S05]  /*10b0*/  SEL R21, R21, 0x5f, P2 ;  /* 0x0000005f15157807 */ /* 0x000fca0001000000 */
[----:B------:R1:W-:Y:S04]  /*10c0*/  STG.E.U8 desc[UR36][R6.64+0x1], R21 ;  /* 0x0000011506007986 */ /* 0x0003e8000c101124 */
[----:B------:R-:W0:Y:S02]  /*10d0*/  LD.E.U8 R16, desc[UR36][R4.64+0x2] ;  /* 0x0000022404107980 */ /* 0x000e24000c101100 */
[C---:B0-----:R-:W-:Y:S01]  /*10e0*/  VIADD R15, R16.reuse, 0xffffff9f ;  /* 0xffffff9f100f7836 */ /* 0x041fe20000000000 */
[C---:B------:R-:W-:Y:S01]  /*10f0*/  ISETP.NE.AND P2, PT, R16.reuse, 0x20, PT ;  /* 0x000000201000780c */ /* 0x040fe20003f45270 */
[----:B------:R-:W-:-:S03]  /*1100*/  VIADD R19, R16, 0xffffffe0 ;  /* 0xffffffe010137836 */ /* 0x000fc60000000000 */
[----:B------:R-:W-:-:S04]  /*1110*/  LOP3.LUT R15, R15, 0xff, RZ, 0xc0, !PT ;  /* 0x000000ff0f0f7812 */ /* 0x000fc800078ec0ff */
[----:B------:R-:W-:-:S04]  /*1120*/  ISETP.GE.U32.AND P1, PT, R15, 0x1a, PT ;  /* 0x0000001a0f00780c */ /* 0x000fc80003f26070 */
[----:B------:R-:W-:-:S04]  /*1130*/  SEL R19, R19, R16, !P1 ;  /* 0x0000001013137207 */ /* 0x000fc80004800000 */
[----:B------:R-:W-:-:S05]  /*1140*/  SEL R19, R19, 0x5f, P2 ;  /* 0x0000005f13137807 */ /* 0x000fca0001000000 */
[----:B------:R1:W-:Y:S04]  /*1150*/  STG.E.U8 desc[UR36][R6.64+0x2], R19 ;  /* 0x0000021306007986 */ /* 0x0003e8000c101124 */
[----:B------:R-:W2:Y:S01]  /*1160*/  LD.E.U8 R15, desc[UR36][R4.64+0x3] ;  /* 0x00000324040f7980 */ /* 0x000ea2000c101100 */
[----:B------:R-:W-:Y:S02]  /*1170*/  VIADD R14, R14, 0x4 ;  /* 0x000000040e0e7836 */ /* 0x000fe40000000000 */
[----:B------:R-:W-:Y:S02]  /*1180*/  VIADD R12, R12, 0x4 ;  /* 0x000000040c0c7836 */ /* 0x000fe40000000000 */
[C---:B--2---:R-:W-:Y:S01]  /*1190*/  VIADD R16, R15.reuse, 0xffffff9f ;  /* 0xffffff9f0f107836 */ /* 0x044fe20000000000 */
[C---:B------:R-:W-:Y:S01]  /*11a0*/  ISETP.NE.AND P2, PT, R15.reuse, 0x20, PT ;  /* 0x000000200f00780c */ /* 0x040fe20003f45270 */
[----:B------:R-:W-:-:S03]  /*11b0*/  VIADD R20, R15, 0xffffffe0 ;  /* 0xffffffe00f147836 */ /* 0x000fc60000000000 */
[----:B------:R-:W-:-:S04]  /*11c0*/  LOP3.LUT R16, R16, 0xff, RZ, 0xc0, !PT ;  /* 0x000000ff10107812 */ /* 0x000fc800078ec0ff */
[----:B------:R-:W-:-:S04]  /*11d0*/  ISETP.GE.U32.AND P1, PT, R16, 0x1a, PT ;  /* 0x0000001a1000780c */ /* 0x000fc80003f26070 */
[----:B------:R-:W-:Y:S02]  /*11e0*/  SEL R20, R20, R15, !P1 ;  /* 0x0000000f14147207 */ /* 0x000fe40004800000 */
[----:B------:R-:W-:Y:S02]  /*11f0*/  ISETP.NE.AND P1, PT, R14, R13, PT ;  /* 0x0000000d0e00720c */ /* 0x000fe40003f25270 */
[----:B------:R-:W-:-:S05]  /*1200*/  SEL R15, R20, 0x5f, P2 ;  /* 0x0000005f140f7807 */ /* 0x000fca0001000000 */
[----:B------:R1:W-:Y:S06]  /*1210*/  STG.E.U8 desc[UR36][R6.64+0x3], R15 ;  /* 0x0000030f06007986 */ /* 0x0003ec000c101124 */
[----:B------:R-:W-:Y:S05]  /*1220*/  @P1 BRA `(.L_x_23) ;  /* 0xfffffffc004c1947 */ /* 0x000fea000383ffff */
.L_x_22:
[----:B------:R-:W-:Y:S05]  /*1230*/  BSYNC.RECONVERGENT B1 ;  /* 0x0000000000017941 */ /* 0x000fea0003800200 */
.L_x_21:
[----:B------:R-:W-:Y:S01]  /*1240*/  IMAD.MOV.U32 R14, RZ, RZ, R12 ;  /* 0x000000ffff0e7224 */ /* 0x000fe200078e000c */
[----:B------:R-:W-:Y:S06]  /*1250*/  @!P0 BRA `(.L_x_20) ;  /* 0x00000000009c8947 */ /* 0x000fec0003800000 */
[----:B-1----:R-:W-:Y:S01]  /*1260*/  IADD3 R6, P0, PT, R13, R8, RZ ;  /* 0x000000080d067210 */ /* 0x002fe20007f1e0ff */
[----:B------:R-:W0:Y:S04]  /*1270*/  LDCU.64 UR4, c[0x0][0x3a0] ;  /* 0x00007400ff0477ac */ /* 0x000e280008000a00 */
[----:B------:R-:W-:-:S05]  /*1280*/  IMAD.X R7, RZ, RZ, R9, P0 ;  /* 0x000000ffff077224 */ /* 0x000fca00000e0609 */
[----:B------:R-:W2:Y:S02]  /*1290*/  LD.E.U8 R5, desc[UR36][R6.64] ;  /* 0x0000002406057980 */ /* 0x000ea4000c101100 */
        /* <DEDUP_REMOVED lines=8> */
[----:B------:R-:W-:Y:S01]  /*1320*/  SEL R13, R14, 0x5f, P1 ;  /* 0x0000005f0e0d7807 */ /* 0x000fe20000800000 */
[----:B------:R-:W-:Y:S01]  /*1330*/  VIADD R14, R12, 0x1 ;  /* 0x000000010c0e7836 */ /* 0x000fe20000000000 */
[----:B------:R-:W-:-:S03]  /*1340*/  ISETP.NE.AND P0, PT, R17, 0x1, PT ;  /* 0x000000011100780c */ /* 0x000fc60003f05270 */
[----:B------:R0:W-:Y:S10]  /*1350*/  STG.E.U8 desc[UR36][R4.64], R13 ;  /* 0x0000000d04007986 */ /* 0x0001f4000c101124 */
[----:B------:R-:W-:Y:S05]  /*1360*/  @!P0 BRA `(.L_x_20) ;  /* 0x0000000000588947 */ /* 0x000fea0003800000 */
[----:B0-----:R-:W2:Y:S02]  /*1370*/  LD.E.U8 R13, desc[UR36][R6.64+0x1] ;  /* 0x00000124060d7980 */ /* 0x001ea4000c101100 */
[C---:B--2---:R-:W-:Y:S01]  /*1380*/  VIADD R14, R13.reuse, 0xffffff9f ;  /* 0xffffff9f0d0e7836 */ /* 0x044fe20000000000 */
[C---:B------:R-:W-:Y:S01]  /*1390*/  ISETP.NE.AND P1, PT, R13.reuse, 0x20, PT ;  /* 0x000000200d00780c */ /* 0x040fe20003f25270 */
[----:B------:R-:W-:-:S03]  /*13a0*/  VIADD R16, R13, 0xffffffe0 ;  /* 0xffffffe00d107836 */ /* 0x000fc60000000000 */
[----:B------:R-:W-:-:S04]  /*13b0*/  LOP3.LUT R14, R14, 0xff, RZ, 0xc0, !PT ;  /* 0x000000ff0e0e7812 */ /* 0x000fc800078ec0ff */
[----:B------:R-:W-:Y:S01]  /*13c0*/  ISETP.GE.U32.AND P0, PT, R14, 0x1a, PT ;  /* 0x0000001a0e00780c */ /* 0x000fe20003f06070 */
[----:B------:R-:W-:-:S03]  /*13d0*/  VIADD R14, R12, 0x2 ;  /* 0x000000020c0e7836 */ /* 0x000fc60000000000 */
[----:B------:R-:W-:Y:S02]  /*13e0*/  SEL R16, R16, R13, !P0 ;  /* 0x0000000d10107207 */ /* 0x000fe40004000000 */
[----:B------:R-:W-:Y:S02]  /*13f0*/  ISETP.NE.AND P0, PT, R17, 0x2, PT ;  /* 0x000000021100780c */ /* 0x000fe40003f05270 */
[----:B------:R-:W-:-:S05]  /*1400*/  SEL R13, R16, 0x5f, P1 ;  /* 0x0000005f100d7807 */ /* 0x000fca0000800000 */
[----:B------:R2:W-:Y:S06]  /*1410*/  STG.E.U8 desc[UR36][R4.64+0x1], R13 ;  /* 0x0000010d04007986 */ /* 0x0005ec000c101124 */
[----:B------:R-:W-:Y:S05]  /*1420*/  @!P0 BRA `(.L_x_20) ;  /* 0x0000000000288947 */ /* 0x000fea0003800000 */
[----:B------:R-:W2:Y:S01]  /*1430*/  LD.E.U8 R6, desc[UR36][R6.64+0x2] ;  /* 0x0000022406067980 */ /* 0x000ea2000c101100 */
[----:B------:R-:W-:Y:S02]  /*1440*/  VIADD R14, R12, 0x3 ;  /* 0x000000030c0e7836 */ /* 0x000fe40000000000 */
[C---:B--2---:R-:W-:Y:S01]  /*1450*/  VIADD R13, R6.reuse, 0xffffff9f ;  /* 0xffffff9f060d7836 */ /* 0x044fe20000000000 */
[C---:B------:R-:W-:Y:S01]  /*1460*/  ISETP.NE.AND P1, PT, R6.reuse, 0x20, PT ;  /* 0x000000200600780c */ /* 0x040fe20003f25270 */
[----:B------:R-:W-:-:S03]  /*1470*/  VIADD R15, R6, 0xffffffe0 ;  /* 0xffffffe0060f7836 */ /* 0x000fc60000000000 */
[----:B------:R-:W-:-:S04]  /*1480*/  LOP3.LUT R13, R13, 0xff, RZ, 0xc0, !PT ;  /* 0x000000ff0d0d7812 */ /* 0x000fc800078ec0ff */
[----:B------:R-:W-:-:S04]  /*1490*/  ISETP.GE.U32.AND P0, PT, R13, 0x1a, PT ;  /* 0x0000001a0d00780c */ /* 0x000fc80003f06070 */
[----:B------:R-:W-:-:S04]  /*14a0*/  SEL R15, R15, R6, !P0 ;  /* 0x000000060f0f7207 */ /* 0x000fc80004000000 */
[----:B------:R-:W-:-:S05]  /*14b0*/  SEL R15, R15, 0x5f, P1 ;  /* 0x0000005f0f0f7807 */ /* 0x000fca0000800000 */
[----:B------:R3:W-:Y:S02]  /*14c0*/  STG.E.U8 desc[UR36][R4.64+0x2], R15 ;  /* 0x0000020f04007986 */ /* 0x0007e4000c101124 */
.L_x_20:
[----:B------:R-:W-:Y:S05]  /*14d0*/  BSYNC.RECONVERGENT B0 ;  /* 0x0000000000007941 */ /* 0x000fea0003800200 */
.L_x_19:
[----:B------:R-:W1:Y:S01]  /*14e0*/  F2I.TRUNC.NTZ R11, R11 ;  /* 0x0000000b000b7305 */ /* 0x000e62000020f100 */
[----:B0-23--:R-:W0:Y:S01]  /*14f0*/  LDC.64 R4, c[0x0][0x3a0] ;  /* 0x0000e800ff047b82 */ /* 0x00de220000000a00 */
[----:B------:R-:W-:Y:S01]  /*1500*/  IMAD.MOV.U32 R16, RZ, RZ, 0x2d ;  /* 0x0000002dff107424 */ /* 0x000fe200078e00ff */
[----:B------:R-:W-:Y:S01]  /*1510*/  BSSY.RECONVERGENT B0, `(.L_x_24) ;  /* 0x000005d000007945 */ /* 0x000fe20003800200 */
[----:B-1----:R-:W-:-:S05]  /*1520*/  IMAD.HI R6, R11, 0x66666667, RZ ;  /* 0x666666670b067827 */ /* 0x002fca00078e02ff */
[----:B------:R-:W-:-:S04]  /*1530*/  SHF.R.U32.HI R7, RZ, 0x1f, R6 ;  /* 0x0000001fff077819 */ /* 0x000fc80000011606 */
[----:B------:R-:W-:Y:S02]  /*1540*/  LEA.HI.SX32 R12, R6, R7, 0x1e ;  /* 0x00000007060c7211 */ /* 0x000fe400078ff2ff */
[----:B0-----:R-:W-:-:S03]  /*1550*/  IADD3 R6, P0, PT, R14, R4, RZ ;  /* 0x000000040e067210 */ /* 0x001fc60007f1e0ff */
[----:B------:R-:W-:Y:S01]  /*1560*/  IMAD R15, R12, 0xf6, R11 ;  /* 0x000000f60c0f7824 */ /* 0x000fe200078e020b */
[----:B------:R-:W-:Y:S01]  /*1570*/  LEA.HI.X.SX32 R7, R14, R5, 0x1, P0 ;  /* 0x000000050e077211 */ /* 0x000fe200000f0eff */
[----:B------:R-:W-:Y:S02]  /*1580*/  VIADD R13, R12, 0x30 ;  /* 0x000000300c0d7836 */ /* 0x000fe40000000000 */
[----:B------:R-:W-:Y:S02]  /*1590*/  VIADD R15, R15, 0x30 ;  /* 0x000000300f0f7836 */ /* 0x000fe40000000000 */
[----:B------:R0:W-:Y:S01]  /*15a0*/  STG.E.U8 desc[UR36][R6.64], R16 ;  /* 0x0000001006007986 */ /* 0x0001e2000c101124 */
[----:B------:R-:W-:-:S03]  /*15b0*/  VIADD R12, R14, 0x3 ;  /* 0x000000030e0c7836 */ /* 0x000fc60000000000 */
[----:B------:R0:W-:Y:S02]  /*15c0*/  STG.E.U8 desc[UR36][R6.64+0x1], R13 ;  /* 0x0000010d06007986 */ /* 0x0001e4000c101124 */
[----:B------:R-:W-:Y:S02]  /*15d0*/  ISETP.GE.AND P0, PT, R12, R3, PT ;  /* 0x000000030c00720c */ /* 0x000fe40003f06270 */
[----:B------:R0:W-:Y:S11]  /*15e0*/  STG.E.U8 desc[UR36][R6.64+0x2], R15 ;  /* 0x0000020f06007986 */ /* 0x0001f6000c101124 */
[----:B------:R-:W-:Y:S05]  /*15f0*/  @P0 BRA `(.L_x_25) ;  /* 0x0000000400380947 */ /* 0x000fea0003800000 */
[----:B------:R-:W-:Y:S01]  /*1600*/  IMAD.IADD R3, R3, 0x1, -R14 ;  /* 0x0000000103037824 */ /* 0x000fe200078e0a0e */
[----:B------:R-:W-:Y:S03]  /*1610*/  BSSY.RECONVERGENT B1, `(.L_x_26) ;  /* 0x0000020000017945 */ /* 0x000fe60003800200 */
[C---:B0-----:R-:W-:Y:S02]  /*1620*/  VIADD R6, R3.reuse, 0xfffffffc ;  /* 0xfffffffc03067836 */ /* 0x041fe40000000000 */
[----:B------:R-:W-:Y:S02]  /*1630*/  VIADD R13, R3, 0xfffffffd ;  /* 0xfffffffd030d7836 */ /* 0x000fe40000000000 */
[----:B------:R-:W-:Y:S01]  /*1640*/  IMAD.MOV.U32 R3, RZ, RZ, R12 ;  /* 0x000000ffff037224 */ /* 0x000fe200078e000c */
[----:B------:R-:W-:Y:S02]  /*1650*/  ISETP.GE.U32.AND P0, PT, R6, 0xf, PT ;  /* 0x0000000f0600780c */ /* 0x000fe40003f06070 */
[----:B------:R-:W-:-:S11]  /*1660*/  LOP3.LUT P1, R15, R13, 0xf, RZ, 0xc0, !PT ;  /* 0x0000000f0d0f7812 */ /* 0x000fd6000782c0ff */
[----:B------:R-:W-:Y:S05]  /*1670*/  @!P0 BRA `(.L_x_27) ;  /* 0x0000000000648947 */ /* 0x000fea0003800000 */
[----:B------:R-:W-:Y:S01]  /*1680*/  IMAD.MOV.U32 R12, RZ, RZ, 0x20 ;  /* 0x00000020ff0c7424 */ /* 0x000fe200078e00ff */
[----:B------:R-:W-:Y:S01]  /*1690*/  LOP3.LUT R14, R13, 0xfffffff0, RZ, 0xc0, !PT ;  /* 0xfffffff00d0e7812 */ /* 0x000fe200078ec0ff */
[----:B------:R-:W-:-:S07]  /*16a0*/  IMAD.MOV.U32 R11, RZ, RZ, RZ ;  /* 0x000000ffff0b7224 */ /* 0x000fce00078e00ff */
.L_x_28:
[----:B0-----:R-:W-:Y:S01]  /*16b0*/  IADD3 R6, P0, PT, R3, R4, RZ ;  /* 0x0000000403067210 */ /* 0x001fe20007f1e0ff */
[----:B------:R-:W-:-:S03]  /*16c0*/  VIADD R11, R11, 0x10 ;  /* 0x000000100b0b7836 */ /* 0x000fc60000000000 */
[C---:B------:R-:W-:Y:S01]  /*16d0*/  LEA.HI.X.SX32 R7, R3.reuse, R5, 0x1, P0 ;  /* 0x0000000503077211 */ /* 0x040fe200000f0eff */
[----:B------:R-:W-:Y:S01]  /*16e0*/  VIADD R3, R3, 0x10 ;  /* 0x0000001003037836 */ /* 0x000fe20000000000 */
[----:B------:R-:W-:-:S03]  /*16f0*/  ISETP.NE.AND P0, PT, R11, R14, PT ;  /* 0x0000000e0b00720c */ /* 0x000fc60003f05270 */
[----:B------:R0:W-:Y:S04]  /*1700*/  STG.E.U8 desc[UR36][R6.64], R12 ;  /* 0x0000000c06007986 */ /* 0x0001e8000c101124 */
        /* <DEDUP_REMOVED lines=14> */
[----:B------:R0:W-:Y:S01]  /*17f0*/  STG.E.U8 desc[UR36][R6.64+0xf], R12 ;  /* 0x00000f0c06007986 */ /* 0x0001e2000c101124 */
[----:B------:R-:W-:Y:S05]  /*1800*/  @P0 BRA `(.L_x_28) ;  /* 0xfffffffc00a80947 */ /* 0x000fea000383ffff */
.L_x_27:
[----:B------:R-:W-:Y:S05]  /*1810*/  BSYNC.RECONVERGENT B1 ;  /* 0x0000000000017941 */ /* 0x000fea0003800200 */
.L_x_26:
[----:B------:R-:W-:Y:S05]  /*1820*/  @!P1 BRA `(.L_x_25) ;  /* 0x0000000000ac9947 */ /* 0x000fea0003800000 */
[----:B------:R-:W-:Y:S01]  /*1830*/  ISETP.GE.U32.AND P0, PT, R15, 0x8, PT ;  /* 0x000000080f00780c */ /* 0x000fe20003f06070 */
[----:B------:R-:W-:Y:S01]  /*1840*/  BSSY.RECONVERGENT B1, `(.L_x_29) ;  /* 0x000000f000017945 */ /* 0x000fe20003800200 */
[----:B0-----:R-:W-:-:S11]  /*1850*/  LOP3.LUT P1, R12, R13, 0x7, RZ, 0xc0, !PT ;  /* 0x000000070d0c7812 */ /* 0x001fd6000782c0ff */
[----:B------:R-:W-:Y:S05]  /*1860*/  @!P0 BRA `(.L_x_30) ;  /* 0x0000000000308947 */ /* 0x000fea0003800000 */
[----:B------:R-:W-:Y:S01]  /*1870*/  IADD3 R6, P0, PT, R3, R4, RZ ;  /* 0x0000000403067210 */ /* 0x000fe20007f1e0ff */
[----:B------:R-:W-:-:S03]  /*1880*/  IMAD.MOV.U32 R11, RZ, RZ, 0x20 ;  /* 0x00000020ff0b7424 */ /* 0x000fc600078e00ff */
[C---:B------:R-:W-:Y:S01]  /*1890*/  LEA.HI.X.SX32 R7, R3.reuse, R5, 0x1, P0 ;  /* 0x0000000503077211 */ /* 0x040fe200000f0eff */
[----:B------:R-:W-:-:S04]  /*18a0*/  VIADD R3, R3, 0x8 ;  /* 0x0000000803037836 */ /* 0x000fc80000000000 */
[----:B------:R0:W-:Y:S04]  /*18b0*/  STG.E.U8 desc[UR36][R6.64], R11 ;  /* 0x0000000b06007986 */ /* 0x0001e8000c101124 */
[----:B------:R0:W-:Y:S04]  /*18c0*/  STG.E.U8 desc[UR36][R6.64+0x1], R11 ;  /* 0x0000010b06007986 */ /* 0x0001e8000c101124 */
[----:B------:R0:W-:Y:S04]  /*18d0*/  STG.E.U8 desc[UR36][R6.64+0x2], R11 ;  /* 0x0000020b06007986 */ /* 0x0001e8000c101124 */
[----:B------:R0:W-:Y:S04]  /*18e0*/  STG.E.U8 desc[UR36][R6.64+0x3], R11 ;  /* 0x0000030b06007986 */ /* 0x0001e8000c101124 */
[----:B------:R0:W-:Y:S04]  /*18f0*/  STG.E.U8 desc[UR36][R6.64+0x4], R11 ;  /* 0x0000040b06007986 */ /* 0x0001e8000c101124 */
[----:B------:R0:W-:Y:S04]  /*1900*/  STG.E.U8 desc[UR36][R6.64+0x5], R11 ;  /* 0x0000050b06007986 */ /* 0x0001e8000c101124 */
[----:B------:R0:W-:Y:S04]  /*1910*/  STG.E.U8 desc[UR36][R6.64+0x6], R11 ;  /* 0x0000060b06007986 */ /* 0x0001e8000c101124 */
[----:B------:R0:W-:Y:S02]  /*1920*/  STG.E.U8 desc[UR36][R6.64+0x7], R11 ;  /* 0x0000070b06007986 */ /* 0x0001e4000c101124 */
.L_x_30:
[----:B------:R-:W-:Y:S05]  /*1930*/  BSYNC.RECONVERGENT B1 ;  /* 0x0000000000017941 */ /* 0x000fea0003800200 */
.L_x_29:
[----:B------:R-:W-:Y:S05]  /*1940*/  @!P1 BRA `(.L_x_25) ;  /* 0x0000000000649947 */ /* 0x000fea0003800000 */
[----:B------:R-:W-:Y:S01]  /*1950*/  ISETP.GE.U32.AND P0, PT, R12, 0x4, PT ;  /* 0x000000040c00780c */ /* 0x000fe20003f06070 */
[----:B------:R-:W-:Y:S01]  /*1960*/  BSSY.RECONVERGENT B1, `(.L_x_31) ;  /* 0x000000c000017945 */ /* 0x000fe20003800200 */
[----:B------:R-:W-:-:S04]  /*1970*/  LOP3.LUT R13, R13, 0x3, RZ, 0xc0, !PT ;  /* 0x000000030d0d7812 */ /* 0x000fc800078ec0ff */
[----:B------:R-:W-:-:S07]  /*1980*/  ISETP.NE.AND P1, PT, R13, RZ, PT ;  /* 0x000000ff0d00720c */ /* 0x000fce0003f25270 */
[----:B------:R-:W-:Y:S06]  /*1990*/  @!P0 BRA `(.L_x_32) ;  /* 0x0000000000208947 */ /* 0x000fec0003800000 */
[----:B0-----:R-:W-:Y:S01]  /*19a0*/  IADD3 R6, P0, PT, R3, R4, RZ ;  /* 0x0000000403067210 */ /* 0x001fe20007f1e0ff */
[----:B------:R-:W-:-:S03]  /*19b0*/  IMAD.MOV.U32 R11, RZ, RZ, 0x20 ;  /* 0x00000020ff0b7424 */ /* 0x000fc600078e00ff */
[C---:B------:R-:W-:Y:S01]  /*19c0*/  LEA.HI.X.SX32 R7, R3.reuse, R5, 0x1, P0 ;  /* 0x0000000503077211 */ /* 0x040fe200000f0eff */
[----:B------:R-:W-:-:S04]  /*19d0*/  VIADD R3, R3, 0x4 ;  /* 0x0000000403037836 */ /* 0x000fc80000000000 */
[----:B------:R1:W-:Y:S04]  /*19e0*/  STG.E.U8 desc[UR36][R6.64], R11 ;  /* 0x0000000b06007986 */ /* 0x0003e8000c101124 */
[----:B------:R1:W-:Y:S04]  /*19f0*/  STG.E.U8 desc[UR36][R6.64+0x1], R11 ;  /* 0x0000010b06007986 */ /* 0x0003e8000c101124 */
[----:B------:R1:W-:Y:S04]  /*1a00*/  STG.E.U8 desc[UR36][R6.64+0x2], R11 ;  /* 0x0000020b06007986 */ /* 0x0003e8000c101124 */
[----:B------:R1:W-:Y:S02]  /*1a10*/  STG.E.U8 desc[UR36][R6.64+0x3], R11 ;  /* 0x0000030b06007986 */ /* 0x0003e4000c101124 */
.L_x_32:
[----:B------:R-:W-:Y:S05]  /*1a20*/  BSYNC.RECONVERGENT B1 ;  /* 0x0000000000017941 */ /* 0x000fea0003800200 */
.L_x_31:
[----:B------:R-:W-:Y:S05]  /*1a30*/  @!P1 BRA `(.L_x_25) ;  /* 0x0000000000289947 */ /* 0x000fea0003800000 */
[----:B------:R-:W-:Y:S01]  /*1a40*/  IADD3 R4, P0, PT, R3, R4, RZ ;  /* 0x0000000403047210 */ /* 0x000fe20007f1e0ff */
[----:B01----:R-:W-:-:S03]  /*1a50*/  IMAD.MOV.U32 R6, RZ, RZ, 0x20 ;  /* 0x00000020ff067424 */ /* 0x003fc600078e00ff */
[----:B------:R-:W-:Y:S02]  /*1a60*/  LEA.HI.X.SX32 R5, R3, R5, 0x1, P0 ;  /* 0x0000000503057211 */ /* 0x000fe400000f0eff */
[----:B------:R-:W-:Y:S02]  /*1a70*/  PRMT R3, R6, 0x7610, R3 ;  /* 0x0000761006037816 */ /* 0x000fe40000000003 */
[----:B------:R-:W-:-:S03]  /*1a80*/  ISETP.NE.AND P0, PT, R13, 0x1, PT ;  /* 0x000000010d00780c */ /* 0x000fc60003f05270 */
[----:B------:R2:W-:Y:S10]  /*1a90*/  STG.E.U8 desc[UR36][R4.64], R3 ;  /* 0x0000000304007986 */ /* 0x0005f4000c101124 */
[----:B------:R-:W-:Y:S05]  /*1aa0*/  @!P0 BRA `(.L_x_25) ;  /* 0x00000000000c8947 */ /* 0x000fea0003800000 */
[----:B------:R-:W-:Y:S01]  /*1ab0*/  ISETP.NE.AND P0, PT, R13, 0x2, PT ;  /* 0x000000020d00780c */ /* 0x000fe20003f05270 */
[----:B------:R3:W-:-:S12]  /*1ac0*/  STG.E.U8 desc[UR36][R4.64+0x1], R3 ;  /* 0x0000010304007986 */ /* 0x0007d8000c101124 */
[----:B------:R3:W-:Y:S02]  /*1ad0*/  @P0 STG.E.U8 desc[UR36][R4.64+0x2], R3 ;  /* 0x0000020304000986 */ /* 0x0007e4000c101124 */
.L_x_25:
[----:B------:R-:W-:Y:S05]  /*1ae0*/  BSYNC.RECONVERGENT B0 ;  /* 0x0000000000007941 */ /* 0x000fea0003800200 */
.L_x_24:
[----:B0-----:R-:W0:Y:S01]  /*1af0*/  F2F.F64.F32 R12, R0 ;  /* 0x00000000000c7310 */ /* 0x001e220000201800 */
[----:B--23--:R-:W-:Y:S01]  /*1b00*/  MOV R3, 0x160 ;  /* 0x0000016000037802 */ /* 0x00cfe20000000f00 */
[----:B------:R2:W-:Y:S01]  /*1b10*/  STL [R1], R10 ;  /* 0x0000000a01007387 */ /* 0x0005e20000100800 */
[----:B------:R-:W3:Y:S01]  /*1b20*/  LDCU.64 UR4, c[0x4][0x158] ;  /* 0x01002b00ff0477ac */ /* 0x000ee20008000a00 */
[----:B-1----:R-:W-:Y:S01]  /*1b30*/  IMAD.MOV.U32 R6, RZ, RZ, R18 ;  /* 0x000000ffff067224 */ /* 0x002fe200078e0012 */
[----:B------:R2:W1:Y:S01]  /*1b40*/  LDC.64 R14, c[0x4][R3] ;  /* 0x01000000030e7b82 */ /* 0x0004620000000a00 */
[----:B------:R2:W-:Y:S01]  /*1b50*/  STL.64 [R1+0x8], R8 ;  /* 0x0000080801007387 */ /* 0x0005e20000100a00 */
[----:B------:R-:W-:-:S03]  /*1b60*/  IMAD.MOV.U32 R7, RZ, RZ, R2 ;  /* 0x000000ffff077224 */ /* 0x000fc600078e0002 */
[----:B0-----:R2:W-:Y:S01]  /*1b70*/  STL.64 [R1+0x10], R12 ;  /* 0x0000100c01007387 */ /* 0x0015e20000100a00 */
[----:B---3--:R-:W-:Y:S02]  /*1b80*/  IMAD.U32 R4, RZ, RZ, UR4 ;  /* 0x00000004ff047e24 */ /* 0x008fe4000f8e00ff */
[----:B------:R-:W-:-:S07]  /*1b90*/  IMAD.U32 R5, RZ, RZ, UR5 ;  /* 0x00000005ff057e24 */ /* 0x000fce000f8e00ff */
[----:B------:R-:W-:-:S07]  /*1ba0*/  LEPC R20, `(.L_x_18) ;  /* 0x000000001014794e */ /* 0x000fce0000000000 */
[----:B-12---:R-:W-:Y:S05]  /*1bb0*/  CALL.ABS.NOINC R14 ;  /* 0x000000000e007343 */ /* 0x006fea0003c00000 */
.L_x_18:
[----:B------:R-:W-:Y:S05]  /*1bc0*/  BSYNC.RECONVERGENT B6 ;  /* 0x0000000000067941 */ /* 0x000fea0003800200 */
.L_x_17:
[----:B------:R-:W-:-:S05]  /*1bd0*/  VIADD R22, R22, 0x1 ;  /* 0x0000000116167836 */ /* 0x000fca0000000000 */
[----:B------:R-:W-:-:S13]  /*1be0*/  ISETP.NE.AND P0, PT, R22, R23, PT ;  /* 0x000000171600720c */ /* 0x000fda0003f05270 */
[----:B------:R-:W-:Y:S05]  /*1bf0*/  @P0 BRA `(.L_x_33) ;  /* 0xffffffe4008c0947 */ /* 0x000fea000383ffff */
[----:B------:R-:W-:Y:S05]  /*1c00*/  EXIT ;  /* 0x000000000000794d */ /* 0x000fea0003800000 */
.L_x_34:
        /* <DEDUP_REMOVED lines=15> */
.L_x_36:


//--------------------- .nv.global.init           --------------------------
	.section	.nv.global.init,"aw",@progbits
.nv.global.init:
	.type		$str,@object
	.size		$str,(.L_43 - $str)
$str:
        /*0000*/ 	.byte	0x63, 0x75, 0x72, 0x72, 0x65, 0x6e, 0x74, 0x20, 0x63, 0x6f, 0x75, 0x6e, 0x74, 0x3a, 0x20, 0x25
        /*0010*/ 	.byte	0x75, 0x2c, 0x20, 0x74, 0x69, 0x74, 0x6c, 0x65, 0x3a, 0x20, 0x25, 0x73, 0x2c, 0x20, 0x72, 0x65
        /*0020*/ 	.byte	0x73, 0x75, 0x6c, 0x74, 0x3a, 0x20, 0x25, 0x66, 0x0a, 0x00
.L_43:


//--------------------- .nv.shared.reserved.0     --------------------------
	.section	.nv.shared.reserved.0,"aw",@nobits
	.weak		__nv_reservedSMEM_offset_0_alias
	.size		__nv_reservedSMEM_offset_0_alias, 0, 64
	.other		__nv_reservedSMEM_offset_0_alias,@"STO_CUDA_RESERVED_SHARED STV_DEFAULT"
__nv_reservedSMEM_offset_0_alias:
	.zero		0
	.zero		64


//--------------------- .nv.global                --------------------------
	.section	.nv.global,"aw",@nobits
.nv.global:
	.type		_ZN34_INTERNAL_0fbd70a3_4_k_cu_a0feb6c26thrust24THRUST_300001_SM_1000_NS3seqE,@object
	.size		_ZN34_INTERNAL_0fbd70a3_4_k_cu_a0feb6c26thrust24THRUST_300001_SM_1000_NS3seqE,(_ZN34_INTERNAL_0fbd70a3_4_k_cu_a0feb6c24cuda3std3__48in_placeE - _ZN34_INTERNAL_0fbd70a3_4_k_cu_a0feb6c26thrust24THRUST_300001_SM_1000_NS3seqE)
_ZN34_INTERNAL_0fbd70a3_4_k_cu_a0feb6c26thrust24THRUST_300001_SM_1000_NS3seqE:
	.zero		1
	.type		_ZN34_INTERNAL_0fbd70a3_4_k_cu_a0feb6c24cuda3std3__48in_placeE,@object
	.size		_ZN34_INTERNAL_0fbd70a3_4_k_cu_a0feb6c24cuda3std3__48in_placeE,(_ZN34_INTERNAL_0fbd70a3_4_k_cu_a0feb6c24cuda3std6ranges3__45__cpo4sizeE - _ZN34_INTERNAL_0fbd70a3_4_k_cu_a0feb6c24cuda3std3__48in_placeE)
_ZN34_INTERNAL_0fbd70a3_4_k_cu_a0feb6c24cuda3std3__48in_placeE:
	.zero		1
	.type		_ZN34_INTERNAL_0fbd70a3_4_k_cu_a0feb6c24cuda3std6ranges3__45__cpo4sizeE,@object
	.size		_ZN34_INTERNAL_0fbd70a3_4_k_cu_a0feb6c24cuda3std6ranges3__45__cpo4sizeE,(_ZN34_INTERNAL_0fbd70a3_4_k_cu_a0feb6c26thrust24THRUST_300001_SM_1000_NS12placeholders2_3E - _ZN34_INTERNAL_0fbd70a3_4_k_cu_a0feb6c24cuda3std6ranges3__45__cpo4sizeE)
_ZN34_INTERNAL_0fbd70a3_4_k_cu_a0feb6c24cuda3std6ranges3__45__cpo4sizeE:
	.zero		1
	.type		_ZN34_INTERNAL_0fbd70a3_4_k_cu_a0feb6c26thrust24THRUST_300001_SM_1000_NS12placeholders2_3E,@object
	.size		_ZN34_INTERNAL_0fbd70a3_4_k_cu_a0feb6c26thrust24THRUST_300001_SM_1000_NS12placeholders2_3E,(_ZN34_INTERNAL_0fbd70a3_4_k_cu_a0feb6c24cuda3std3__45__cpo6cbeginE - _ZN34_INTERNAL_0fbd70a3_4_k_cu_a0feb6c26thrust24THRUST_300001_SM_1000_NS12placeholders2_3E)
_ZN34_INTERNAL_0fbd70a3_4_k_cu_a0feb6c26thrust24THRUST_300001_SM_1000_NS12placeholders2_3E:
	.zero		1
	.type		_ZN34_INTERNAL_0fbd70a3_4_k_cu_a0feb6c24cuda3std3__45__cpo6cbeginE,@object
	.size		_ZN34_INTERNAL_0fbd70a3_4_k_cu_a0feb6c24cuda3std3__45__cpo6cbeginE,(_ZN34_INTERNAL_0fbd70a3_4_k_cu_a0feb6c24cuda3std6ranges3__45__cpo6cbeginE - _ZN34_INTERNAL_0fbd70a3_4_k_cu_a0feb6c24cuda3std3__45__cpo6cbeginE)
_ZN34_INTERNAL_0fbd70a3_4_k_cu_a0feb6c24cuda3std3__45__cpo6cbeginE:
	.zero		1
	.type		_ZN34_INTERNAL_0fbd70a3_4_k_cu_a0feb6c24cuda3std6ranges3__45__cpo6cbeginE,@object
	.size		_ZN34_INTERNAL_0fbd70a3_4_k_cu_a0feb6c24cuda3std6ranges3__45__cpo6cbeginE,(_ZN34_INTERNAL_0fbd70a3_4_k_cu_a0feb6c26thrust24THRUST_300001_SM_1000_NS12placeholders2_7E - _ZN34_INTERNAL_0fbd70a3_4_k_cu_a0feb6c24cuda3std6ranges3__45__cpo6cbeginE)
_ZN34_INTERNAL_0fbd70a3_4_k_cu_a0feb6c24cuda3std6ranges3__45__cpo6cbeginE:
	.zero		1
	.type		_ZN34_INTERNAL_0fbd70a3_4_k_cu_a0feb6c26thrust24THRUST_300001_SM_1000_NS12placeholders2_7E,@object
	.size		_ZN34_INTERNAL_0fbd70a3_4_k_cu_a0feb6c26thrust24THRUST_300001_SM_1000_NS12placeholders2_7E,(_ZN34_INTERNAL_0fbd70a3_4_k_cu_a0feb6c24cuda3std3__45__cpo7crbeginE - _ZN34_INTERNAL_0fbd70a3_4_k_cu_a0feb6c26thrust24THRUST_300001_SM_1000_NS12placeholders2_7E)
_ZN34_INTERNAL_0fbd70a3_4_k_cu_a0feb6c26thrust24THRUST_300001_SM_1000_NS12placeholders2_7E:
	.zero		1
	.type		_ZN34_INTERNAL_0fbd70a3_4_k_cu_a0feb6c24cuda3std3__45__cpo7crbeginE,@object
	.size		_ZN34_INTERNAL_0fbd70a3_4_k_cu_a0feb6c24cuda3std3__45__cpo7crbeginE,(_ZN34_INTERNAL_0fbd70a3_4_k_cu_a0feb6c24cuda3std6ranges3__45__cpo4nextE - _ZN34_INTERNAL_0fbd70a3_4_k_cu_a0feb6c24cuda3std3__45__cpo7crbeginE)
_ZN34_INTERNAL_0fbd70a3_4_k_cu_a0feb6c24cuda3std3__45__cpo7crbeginE:
	.zero		1
	.type		_ZN34_INTERNAL_0fbd70a3_4_k_cu_a0feb6c24cuda3std6ranges3__45__cpo4nextE,@object
	.size		_ZN34_INTERNAL_0fbd70a3_4_k_cu_a0feb6c24cuda3std6ranges3__45__cpo4nextE,(_ZN34_INTERNAL_0fbd70a3_4_k_cu_a0feb6c24cuda3std6ranges3__45__cpo4swapE - _ZN34_INTERNAL_0fbd70a3_4_k_cu_a0feb6c24cuda3std6ranges3__45__cpo4nextE)
_ZN34_INTERNAL_0fbd70a3_4_k_cu_a0feb6c24cuda3std6ranges3__45__cpo4nextE:
	.zero		1
	.type		_ZN34_INTERNAL_0fbd70a3_4_k_cu_a0feb6c24cuda3std6ranges3__45__cpo4swapE,@object
	.size		_ZN34_INTERNAL_0fbd70a3_4_k_cu_a0feb6c24cuda3std6ranges3__45__cpo4swapE,(_ZN34_INTERNAL_0fbd70a3_4_k_cu_a0feb6c26thrust24THRUST_300001_SM_1000_NS8cuda_cub10par_nosyncE - _ZN34_INTERNAL_0fbd70a3_4_k_cu_a0feb6c24cuda3std6ranges3__45__cpo4swapE)
_ZN34_INTERNAL_0fbd70a3_4_k_cu_a0feb6c24cuda3std6ranges3__45__cpo4swapE:
	.zero		1
	.type		_ZN34_INTERNAL_0fbd70a3_4_k_cu_a0feb6c26thrust24THRUST_300001_SM_1000_NS8cuda_cub10par_nosyncE,@object
	.size		_ZN34_INTERNAL_0fbd70a3_4_k_cu_a0feb6c26thrust24THRUST_300001_SM_1000_NS8cuda_cub10par_nosyncE,(_ZN34_INTERNAL_0fbd70a3_4_k_cu_a0feb6c26thrust24THRUST_300001_SM_1000_NS12placeholders2_9E - _ZN34_INTERNAL_0fbd70a3_4_k_cu_a0feb6c26thrust24THRUST_300001_SM_1000_NS8cuda_cub10par_nosyncE)
_ZN34_INTERNAL_0fbd70a3_4_k_cu_a0feb6c26thrust24THRUST_300001_SM_1000_NS8cuda_cub10par_nosyncE:
	.zero		1
	.type		_ZN34_INTERNAL_0fbd70a3_4_k_cu_a0feb6c26thrust24THRUST_300001_SM_1000_NS12placeholders2_9E,@object
	.size		_ZN34_INTERNAL_0fbd70a3_4_k_cu_a0feb6c26thrust24THRUST_300001_SM_1000_NS12placeholders2_9E,(_ZN34_INTERNAL_0fbd70a3_4_k_cu_a0feb6c24cuda3std3__436_GLOBAL__N__0fbd70a3_4_k_cu_a0feb6c26ignoreE - _ZN34_INTERNAL_0fbd70a3_4_k_cu_a0feb6c26thrust24THRUST_300001_SM_1000_NS12placeholders2_9E)
_ZN34_INTERNAL_0fbd70a3_4_k_cu_a0feb6c26thrust24THRUST_300001_SM_1000_NS12placeholders2_9E:
	.zero		1
	.type		_ZN34_INTERNAL_0fbd70a3_4_k_cu_a0feb6c24cuda3std3__436_GLOBAL__N__0fbd70a3_4_k_cu_a0feb6c26ignoreE,@object
	.size		_ZN34_INTERNAL_0fbd70a3_4_k_cu_a0feb6c24cuda3std3__436_GLOBAL__N__0fbd70a3_4_k_cu_a0feb6c26ignoreE,(_ZN34_INTERNAL_0fbd70a3_4_k_cu_a0feb6c24cuda3std6ranges3__45__cpo4dataE - _ZN34_INTERNAL_0fbd70a3_4_k_cu_a0feb6c24cuda3std3__436_GLOBAL__N__0fbd70a3_4_k_cu_a0feb6c26ignoreE)
_ZN34_INTERNAL_0fbd70a3_4_k_cu_a0feb6c24cuda3std3__436_GLOBAL__N__0fbd70a3_4_k_cu_a0feb6c26ignoreE:
	.zero		1
	.type		_ZN34_INTERNAL_0fbd70a3_4_k_cu_a0feb6c24cuda3std6ranges3__45__cpo4dataE,@object
	.size		_ZN34_INTERNAL_0fbd70a3_4_k_cu_a0feb6c24cuda3std6ranges3__45__cpo4dataE,(_ZN34_INTERNAL_0fbd70a3_4_k_cu_a0feb6c26thrust24THRUST_300001_SM_1000_NS12placeholders2_1E - _ZN34_INTERNAL_0fbd70a3_4_k_cu_a0feb6c24cuda3std6ranges3__45__cpo4dataE)
_ZN34_INTERNAL_0fbd70a3_4_k_cu_a0feb6c24cuda3std6ranges3__45__cpo4dataE:
	.zero		1
	.type		_ZN34_INTERNAL_0fbd70a3_4_k_cu_a0feb6c26thrust24THRUST_300001_SM_1000_NS12placeholders2_1E,@object
	.size		_ZN34_INTERNAL_0fbd70a3_4_k_cu_a0feb6c26thrust24THRUST_300001_SM_1000_NS12placeholders2_1E,(_ZN34_INTERNAL_0fbd70a3_4_k_cu_a0feb6c24cuda3std3__45__cpo5beginE - _ZN34_INTERNAL_0fbd70a3_4_k_cu_a0feb6c26thrust24THRUST_300001_SM_1000_NS12placeholders2_1E)
_ZN34_INTERNAL_0fbd70a3_4_k_cu_a0feb6c26thrust24THRUST_300001_SM_1000_NS12placeholders2_1E:
	.zero		1
	.type		_ZN34_INTERNAL_0fbd70a3_4_k_cu_a0feb6c24cuda3std3__45__cpo5beginE,@object
	.size		_ZN34_INTERNAL_0fbd70a3_4_k_cu_a0feb6c24cuda3std3__45__cpo5beginE,(_ZN34_INTERNAL_0fbd70a3_4_k_cu_a0feb6c24cuda3std6ranges3__45__cpo5beginE - _ZN34_INTERNAL_0fbd70a3_4_k_cu_a0feb6c24cuda3std3__45__cpo5beginE)
_ZN34_INTERNAL_0fbd70a3_4_k_cu_a0feb6c24cuda3std3__45__cpo5beginE:
	.zero		1
	.type		_ZN34_INTERNAL_0fbd70a3_4_k_cu_a0feb6c24cuda3std6ranges3__45__cpo5beginE,@object
	.size		_ZN34_INTERNAL_0fbd70a3_4_k_cu_a0feb6c24cuda3std6ranges3__45__cpo5beginE,(_ZN34_INTERNAL_0fbd70a3_4_k_cu_a0feb6c26thrust24THRUST_300001_SM_1000_NS12placeholders2_5E - _ZN34_INTERNAL_0fbd70a3_4_k_cu_a0feb6c24cuda3std6ranges3__45__cpo5beginE)
_ZN34_INTERNAL_0fbd70a3_4_k_cu_a0feb6c24cuda3std6ranges3__45__cpo5beginE:
	.zero		1
	.type		_ZN34_INTERNAL_0fbd70a3_4_k_cu_a0feb6c26thrust24THRUST_300001_SM_1000_NS12placeholders2_5E,@object
	.size		_ZN34_INTERNAL_0fbd70a3_4_k_cu_a0feb6c26thrust24THRUST_300001_SM_1000_NS12placeholders2_5E,(_ZN34_INTERNAL_0fbd70a3_4_k_cu_a0feb6c24cuda3std3__45__cpo6rbeginE - _ZN34_INTERNAL_0fbd70a3_4_k_cu_a0feb6c26thrust24THRUST_300001_SM_1000_NS12placeholders2_5E)
_ZN34_INTERNAL_0fbd70a3_4_k_cu_a0feb6c26thrust24THRUST_300001_SM_1000_NS12placeholders2_5E:
	.zero		1
	.type		_ZN34_INTERNAL_0fbd70a3_4_k_cu_a0feb6c24cuda3std3__45__cpo6rbeginE,@object
	.size		_ZN34_INTERNAL_0fbd70a3_4_k_cu_a0feb6c24cuda3std3__45__cpo6rbeginE,(_ZN34_INTERNAL_0fbd70a3_4_k_cu_a0feb6c24cuda3std6ranges3__45__cpo7advanceE - _ZN34_INTERNAL_0fbd70a3_4_k_cu_a0feb6c24cuda3std3__45__cpo6rbeginE)
_ZN34_INTERNAL_0fbd70a3_4_k_cu_a0feb6c24cuda3std3__45__cpo6rbeginE:
	.zero		1
	.type		_ZN34_INTERNAL_0fbd70a3_4_k_cu_a0feb6c24cuda3std6ranges3__45__cpo7advanceE,@object
	.size		_ZN34_INTERNAL_0fbd70a3_4_k_cu_a0feb6c24cuda3std6ranges3__45__cpo7advanceE,(_ZN34_INTERNAL_0fbd70a3_4_k_cu_a0feb6c24cuda3std3__47nulloptE - _ZN34_INTERNAL_0fbd70a3_4_k_cu_a0feb6c24cuda3std6ranges3__45__cpo7advanceE)
_ZN34_INTERNAL_0fbd70a3_4_k_cu_a0feb6c24cuda3std6ranges3__45__cpo7advanceE:
	.zero		1
	.type		_ZN34_INTERNAL_0fbd70a3_4_k_cu_a0feb6c24cuda3std3__47nulloptE,@object
	.size		_ZN34_INTERNAL_0fbd70a3_4_k_cu_a0feb6c24cuda3std3__47nulloptE,(_ZN34_INTERNAL_0fbd70a3_4_k_cu_a0feb6c24cuda3std6ranges3__45__cpo8distanceE - _ZN34_INTERNAL_0fbd70a3_4_k_cu_a0feb6c24cuda3std3__47nulloptE)
_ZN34_INTERNAL_0fbd70a3_4_k_cu_a0feb6c24cuda3std3__47nulloptE:
	.zero		1
	.type		_ZN34_INTERNAL_0fbd70a3_4_k_cu_a0feb6c24cuda3std6ranges3__45__cpo8distanceE,@object
	.size		_ZN34_INTERNAL_0fbd70a3_4_k_cu_a0feb6c24cuda3std6ranges3__45__cpo8distanceE,(_ZN34_INTERNAL_0fbd70a3_4_k_cu_a0feb6c26thrust24THRUST_300001_SM_1000_NS12placeholders3_10E - _ZN34_INTERNAL_0fbd70a3_4_k_cu_a0feb6c24cuda3std6ranges3__45__cpo8distanceE)
_ZN34_INTERNAL_0fbd70a3_4_k_cu_a0feb6c24cuda3std6ranges3__45__cpo8distanceE:
	.zero		1
	.type		_ZN34_INTERNAL_0fbd70a3_4_k_cu_a0feb6c26thrust24THRUST_300001_SM_1000_NS12placeholders3_10E,@object
	.size		_ZN34_INTERNAL_0fbd70a3_4_k_cu_a0feb6c26thrust24THRUST_300001_SM_1000_NS12placeholders3_10E,(_ZN34_INTERNAL_0fbd70a3_4_k_cu_a0feb6c24cuda3std3__419piecewise_constructE - _ZN34_INTERNAL_0fbd70a3_4_k_cu_a0feb6c26thrust24THRUST_300001_SM_1000_NS12placeholders3_10E)
_ZN34_INTERNAL_0fbd70a3_4_k_cu_a0feb6c26thrust24THRUST_300001_SM_1000_NS12placeholders3_10E:
	.zero		1
	.type		_ZN34_INTERNAL_0fbd70a3_4_k_cu_a0feb6c24cuda3std3__419piecewise_constructE,@object
	.size		_ZN34_INTERNAL_0fbd70a3_4_k_cu_a0feb6c24cuda3std3__419piecewise_constructE,(_ZN34_INTERNAL_0fbd70a3_4_k_cu_a0feb6c24cuda3std6ranges3__45__cpo5cdataE - _ZN34_INTERNAL_0fbd70a3_4_k_cu_a0feb6c24cuda3std3__419piecewise_constructE)
_ZN34_INTERNAL_0fbd70a3_4_k_cu_a0feb6c24cuda3std3__419piecewise_constructE:
	.zero		1
	.type		_ZN34_INTERNAL_0fbd70a3_4_k_cu_a0feb6c24cuda3std6ranges3__45__cpo5cdataE,@object
	.size		_ZN34_INTERNAL_0fbd70a3_4_k_cu_a0feb6c24cuda3std6ranges3__45__cpo5cdataE,(_ZN34_INTERNAL_0fbd70a3_4_k_cu_a0feb6c26thrust24THRUST_300001_SM_1000_NS12placeholders2_2E - _ZN34_INTERNAL_0fbd70a3_4_k_cu_a0feb6c24cuda3std6ranges3__45__cpo5cdataE)
_ZN34_INTERNAL_0fbd70a3_4_k_cu_a0feb6c24cuda3std6ranges3__45__cpo5cdataE:
	.zero		1
	.type		_ZN34_INTERNAL_0fbd70a3_4_k_cu_a0feb6c26thrust24THRUST_300001_SM_1000_NS12placeholders2_2E,@object
	.size		_ZN34_INTERNAL_0fbd70a3_4_k_cu_a0feb6c26thrust24THRUST_300001_SM_1000_NS12placeholders2_2E,(_ZN34_INTERNAL_0fbd70a3_4_k_cu_a0feb6c24cuda3std3__45__cpo3endE - _ZN34_INTERNAL_0fbd70a3_4_k_cu_a0feb6c26thrust24THRUST_300001_SM_1000_NS12placeholders2_2E)
_ZN34_INTERNAL_0fbd70a3_4_k_cu_a0feb6c26thrust24THRUST_300001_SM_1000_NS12placeholders2_2E:
	.zero		1
	.type		_ZN34_INTERNAL_0fbd70a3_4_k_cu_a0feb6c24cuda3std3__45__cpo3endE,@object
	.size		_ZN34_INTERNAL_0fbd70a3_4_k_cu_a0feb6c24cuda3std3__45__cpo3endE,(_ZN34_INTERNAL_0fbd70a3_4_k_cu_a0feb6c24cuda3std6ranges3__45__cpo3endE - _ZN34_INTERNAL_0fbd70a3_4_k_cu_a0feb6c24cuda3std3__45__cpo3endE)
_ZN34_INTERNAL_0fbd70a3_4_k_cu_a0feb6c24cuda3std3__45__cpo3endE:
	.zero		1
	.type		_ZN34_INTERNAL_0fbd70a3_4_k_cu_a0feb6c24cuda3std6ranges3__45__cpo3endE,@object
	.size		_ZN34_INTERNAL_0fbd70a3_4_k_cu_a0feb6c24cuda3std6ranges3__45__cpo3endE,(_ZN34_INTERNAL_0fbd70a3_4_k_cu_a0feb6c26thrust24THRUST_300001_SM_1000_NS12placeholders2_6E - _ZN34_INTERNAL_0fbd70a3_4_k_cu_a0feb6c24cuda3std6ranges3__45__cpo3endE)
_ZN34_INTERNAL_0fbd70a3_4_k_cu_a0feb6c24cuda3std6ranges3__45__cpo3endE:
	.zero		1
	.type		_ZN34_INTERNAL_0fbd70a3_4_k_cu_a0feb6c26thrust24THRUST_300001_SM_1000_NS12placeholders2_6E,@object
	.size		_ZN34_INTERNAL_0fbd70a3_4_k_cu_a0feb6c26thrust24THRUST_300001_SM_1000_NS12placeholders2_6E,(_ZN34_INTERNAL_0fbd70a3_4_k_cu_a0feb6c24cuda3std3__45__cpo4rendE - _ZN34_INTERNAL_0fbd70a3_4_k_cu_a0feb6c26thrust24THRUST_300001_SM_1000_NS12placeholders2_6E)
_ZN34_INTERNAL_0fbd70a3_4_k_cu_a0feb6c26thrust24THRUST_300001_SM_1000_NS12placeholders2_6E:
	.zero		1
	.type		_ZN34_INTERNAL_0fbd70a3_4_k_cu_a0feb6c24cuda3std3__45__cpo4rendE,@object
	.size		_ZN34_INTERNAL_0fbd70a3_4_k_cu_a0feb6c24cuda3std3__45__cpo4rendE,(_ZN34_INTERNAL_0fbd70a3_4_k_cu_a0feb6c24cuda3std6ranges3__45__cpo9iter_swapE - _ZN34_INTERNAL_0fbd70a3_4_k_cu_a0feb6c24cuda3std3__45__cpo4rendE)
_ZN34_INTERNAL_0fbd70a3_4_k_cu_a0feb6c24cuda3std3__45__cpo4rendE:
	.zero		1
	.type		_ZN34_INTERNAL_0fbd70a3_4_k_cu_a0feb6c24cuda3std6ranges3__45__cpo9iter_swapE,@object
	.size		_ZN34_INTERNAL_0fbd70a3_4_k_cu_a0feb6c24cuda3std6ranges3__45__cpo9iter_swapE,(_ZN34_INTERNAL_0fbd70a3_4_k_cu_a0feb6c24cuda3std3__48unexpectE - _ZN34_INTERNAL_0fbd70a3_4_k_cu_a0feb6c24cuda3std6ranges3__45__cpo9iter_swapE)
_ZN34_INTERNAL_0fbd70a3_4_k_cu_a0feb6c24cuda3std6ranges3__45__cpo9iter_swapE:
	.zero		1
	.type		_ZN34_INTERNAL_0fbd70a3_4_k_cu_a0feb6c24cuda3std3__48unexpectE,@object
	.size		_ZN34_INTERNAL_0fbd70a3_4_k_cu_a0feb6c24cuda3std3__48unexpectE,(_ZN34_INTERNAL_0fbd70a3_4_k_cu_a0feb6c26thrust24THRUST_300001_SM_1000_NS8cuda_cub3parE - _ZN34_INTERNAL_0fbd70a3_4_k_cu_a0feb6c24cuda3std3__48unexpectE)
_ZN34_INTERNAL_0fbd70a3_4_k_cu_a0feb6c24cuda3std3__48unexpectE:
	.zero		1
	.type		_ZN34_INTERNAL_0fbd70a3_4_k_cu_a0feb6c26thrust24THRUST_300001_SM_1000_NS8cuda_cub3parE,@object
	.size		_ZN34_INTERNAL_0fbd70a3_4_k_cu_a0feb6c26thrust24THRUST_300001_SM_1000_NS8cuda_cub3parE,(_ZN34_INTERNAL_0fbd70a3_4_k_cu_a0feb6c26thrust24THRUST_300001_SM_1000_NS12placeholders2_4E - _ZN34_INTERNAL_0fbd70a3_4_k_cu_a0feb6c26thrust24THRUST_300001_SM_1000_NS8cuda_cub3parE)
_ZN34_INTERNAL_0fbd70a3_4_k_cu_a0feb6c26thrust24THRUST_300001_SM_1000_NS8cuda_cub3parE:
	.zero		1
	.type		_ZN34_INTERNAL_0fbd70a3_4_k_cu_a0feb6c26thrust24THRUST_300001_SM_1000_NS12placeholders2_4E,@object
	.size		_ZN34_INTERNAL_0fbd70a3_4_k_cu_a0feb6c26thrust24THRUST_300001_SM_1000_NS12placeholders2_4E,(_ZN34_INTERNAL_0fbd70a3_4_k_cu_a0feb6c24cuda3std3__45__cpo4cendE - _ZN34_INTERNAL_0fbd70a3_4_k_cu_a0feb6c26thrust24THRUST_300001_SM_1000_NS12placeholders2_4E)
_ZN34_INTERNAL_0fbd70a3_4_k_cu_a0feb6c26thrust24THRUST_300001_SM_1000_NS12placeholders2_4E:
	.zero		1
	.type		_ZN34_INTERNAL_0fbd70a3_4_k_cu_a0feb6c24cuda3std3__45__cpo4cendE,@object
	.size		_ZN34_INTERNAL_0fbd70a3_4_k_cu_a0feb6c24cuda3std3__45__cpo4cendE,(_ZN34_INTERNAL_0fbd70a3_4_k_cu_a0feb6c24cuda3std6ranges3__45__cpo4cendE - _ZN34_INTERNAL_0fbd70a3_4_k_cu_a0feb6c24cuda3std3__45__cpo4cendE)
_ZN34_INTERNAL_0fbd70a3_4_k_cu_a0feb6c24cuda3std3__45__cpo4cendE:
	.zero		1
	.type		_ZN34_INTERNAL_0fbd70a3_4_k_cu_a0feb6c24cuda3std6ranges3__45__cpo4cendE,@object
	.size		_ZN34_INTERNAL_0fbd70a3_4_k_cu_a0feb6c24cuda3std6ranges3__45__cpo4cendE,(_ZN34_INTERNAL_0fbd70a3_4_k_cu_a0feb6c24cuda3std3__420unreachable_sentinelE - _ZN34_INTERNAL_0fbd70a3_4_k_cu_a0feb6c24cuda3std6ranges3__45__cpo4cendE)
_ZN34_INTERNAL_0fbd70a3_4_k_cu_a0feb6c24cuda3std6ranges3__45__cpo4cendE:
	.zero		1
	.type		_ZN34_INTERNAL_0fbd70a3_4_k_cu_a0feb6c24cuda3std3__420unreachable_sentinelE,@object
	.size		_ZN34_INTERNAL_0fbd70a3_4_k_cu_a0feb6c24cuda3std3__420unreachable_sentinelE,(_ZN34_INTERNAL_0fbd70a3_4_k_cu_a0feb6c24cuda3std6ranges3__45__cpo5ssizeE - _ZN34_INTERNAL_0fbd70a3_4_k_cu_a0feb6c24cuda3std3__420unreachable_sentinelE)
_ZN34_INTERNAL_0fbd70a3_4_k_cu_a0feb6c24cuda3std3__420unreachable_sentinelE:
	.zero		1
	.type		_ZN34_INTERNAL_0fbd70a3_4_k_cu_a0feb6c24cuda3std6ranges3__45__cpo5ssizeE,@object
	.size		_ZN34_INTERNAL_0fbd70a3_4_k_cu_a0feb6c24cuda3std6ranges3__45__cpo5ssizeE,(_ZN34_INTERNAL_0fbd70a3_4_k_cu_a0feb6c26thrust24THRUST_300001_SM_1000_NS12placeholders2_8E - _ZN34_INTERNAL_0fbd70a3_4_k_cu_a0feb6c24cuda3std6ranges3__45__cpo5ssizeE)
_ZN34_INTERNAL_0fbd70a3_4_k_cu_a0feb6c24cuda3std6ranges3__45__cpo5ssizeE:
	.zero		1
	.type		_ZN34_INTERNAL_0fbd70a3_4_k_cu_a0feb6c26thrust24THRUST_300001_SM_1000_NS12placeholders2_8E,@object
	.size		_ZN34_INTERNAL_0fbd70a3_4_k_cu_a0feb6c26thrust24THRUST_300001_SM_1000_NS12placeholders2_8E,(_ZN34_INTERNAL_0fbd70a3_4_k_cu_a0feb6c24cuda3std3__45__cpo5crendE - _ZN34_INTERNAL_0fbd70a3_4_k_cu_a0feb6c26thrust24THRUST_300001_SM_1000_NS12placeholders2_8E)
_ZN34_INTERNAL_0fbd70a3_4_k_cu_a0feb6c26thrust24THRUST_300001_SM_1000_NS12placeholders2_8E:
	.zero		1
	.type		_ZN34_INTERNAL_0fbd70a3_4_k_cu_a0feb6c24cuda3std3__45__cpo5crendE,@object
	.size		_ZN34_INTERNAL_0fbd70a3_4_k_cu_a0feb6c24cuda3std3__45__cpo5crendE,(_ZN34_INTERNAL_0fbd70a3_4_k_cu_a0feb6c24cuda3std6ranges3__45__cpo4prevE - _ZN34_INTERNAL_0fbd70a3_4_k_cu_a0feb6c24cuda3std3__45__cpo5crendE)
_ZN34_INTERNAL_0fbd70a3_4_k_cu_a0feb6c24cuda3std3__45__cpo5crendE:
	.zero		1
	.type		_ZN34_INTERNAL_0fbd70a3_4_k_cu_a0feb6c24cuda3std6ranges3__45__cpo4prevE,@object
	.size		_ZN34_INTERNAL_0fbd70a3_4_k_cu_a0feb6c24cuda3std6ranges3__45__cpo4prevE,(_ZN34_INTERNAL_0fbd70a3_4_k_cu_a0feb6c24cuda3std6ranges3__45__cpo9iter_moveE - _ZN34_INTERNAL_0fbd70a3_4_k_cu_a0feb6c24cuda3std6ranges3__45__cpo4prevE)
_ZN34_INTERNAL_0fbd70a3_4_k_cu_a0feb6c24cuda3std6ranges3__45__cpo4prevE:
	.zero		1
	.type		_ZN34_INTERNAL_0fbd70a3_4_k_cu_a0feb6c24cuda3std6ranges3__45__cpo9iter_moveE,@object
	.size		_ZN34_INTERNAL_0fbd70a3_4_k_cu_a0feb6c24cuda3std6ranges3__45__cpo9iter_moveE,(_ZN34_INTERNAL_0fbd70a3_4_k_cu_a0feb6c26thrust24THRUST_300001_SM_1000_NS6system6detail10sequential3seqE - _ZN34_INTERNAL_0fbd70a3_4_k_cu_a0feb6c24cuda3std6ranges3__45__cpo9iter_moveE)
_ZN34_INTERNAL_0fbd70a3_4_k_cu_a0feb6c24cuda3std6ranges3__45__cpo9iter_moveE:
	.zero		1
	.type		_ZN34_INTERNAL_0fbd70a3_4_k_cu_a0feb6c26thrust24THRUST_300001_SM_1000_NS6system6detail10sequential3seqE,@object
	.size		_ZN34_INTERNAL_0fbd70a3_4_k_cu_a0feb6c26thrust24THRUST_300001_SM_1000_NS6system6detail10sequential3seqE,(.L_31 - _ZN34_INTERNAL_0fbd70a3_4_k_cu_a0feb6c26thrust24THRUST_300001_SM_1000_NS6system6detail10sequential3seqE)
_ZN34_INTERNAL_0fbd70a3_4_k_cu_a0feb6c26thrust24THRUST_300001_SM_1000_NS6system6detail10sequential3seqE:
	.zero		1
.L_31:


//--------------------- .nv.constant0._ZN3cub18CUB_300001_SM_10006detail11EmptyKernelIvEEvv --------------------------
	.section	.nv.constant0._ZN3cub18CUB_300001_SM_10006detail11EmptyKernelIvEEvv,"a",@progbits
	.sectionflags	@""
	.align	4
.nv.constant0._ZN3cub18CUB_300001_SM_10006detail11EmptyKernelIvEEvv:
	.zero		896


//--------------------- .nv.constant0._Z10run_on_gpuPcPiS0_PfS_S0_PjS0_ --------------------------
	.section	.nv.constant0._Z10run_on_gpuPcPiS0_PfS_S0_PjS0_,"a",@progbits
	.sectionflags	@""
	.align	4
.nv.constant0._Z10run_on_gpuPcPiS0_PfS_S0_PjS0_:
	.zero		960


//--------------------- SYMBOLS --------------------------

	.type		.nv.reservedSmem.offset0,@object
	.size		.nv.reservedSmem.offset0,0x4
	.type		vprintf,@function
	.type		malloc,@function
